//
// Generated by NVIDIA NVVM Compiler
//
// Compiler Build ID: CL-36424714
// Cuda compilation tools, release 13.0, V13.0.88
// Based on NVVM 20.0.0
//

.version 9.0
.target sm_100
.address_size 64

	// .globl	filter
.extern .shared .align 16 .b8 shared_buf[];

.visible .entry filter(
	.param .u64 .ptr .align 1 filter_param_0,
	.param .u32 filter_param_1,
	.param .u64 .ptr .align 1 filter_param_2,
	.param .u32 filter_param_3,
	.param .u64 .ptr .align 1 filter_param_4,
	.param .u32 filter_param_5,
	.param .u32 filter_param_6,
	.param .u64 .ptr .align 1 filter_param_7
)
{
	.reg .pred 	%p<36>;
	.reg .b32 	%r<229>;
	.reg .b32 	%f<539>;
	.reg .b64 	%rd<157>;

	ld.param.u64 	%rd34, [filter_param_0];
	ld.param.u32 	%r42, [filter_param_1];
	ld.param.u64 	%rd35, [filter_param_2];
	ld.param.u32 	%r43, [filter_param_3];
	ld.param.u64 	%rd36, [filter_param_4];
	ld.param.u32 	%r44, [filter_param_6];
	ld.param.u64 	%rd33, [filter_param_7];
	cvta.to.global.u64 	%rd1, %rd35;
	cvta.to.global.u64 	%rd2, %rd34;
	cvta.to.global.u64 	%rd37, %rd36;
	mul.lo.s32 	%r1, %r42, 40;
	mov.u32 	%r45, %tid.x;
	cvt.u64.u32 	%rd3, %r45;
	mul.wide.u32 	%rd38, %r45, 4;
	add.s64 	%rd39, %rd37, %rd38;
	ld.global.nc.f32 	%f1, [%rd39];
	setp.eq.s32 	%p1, %r44, 0;
	@%p1 bra 	$L__BB0_45;
	mov.u32 	%r47, %ctaid.x;
	mul.lo.s32 	%r48, %r44, %r42;
	cvt.u64.u32 	%rd40, %r48;
	mul.wide.u32 	%rd41, %r48, %r47;
	shl.b64 	%rd42, %rd41, 2;
	add.s64 	%rd43, %rd2, %rd42;
	setp.eq.s32 	%p2, %r47, 0;
	mul.wide.u32 	%rd44, %r48, 4;
	sub.s64 	%rd45, %rd43, %rd44;
	selp.b64 	%rd46, %rd2, %rd45, %p2;
	add.s32 	%r49, %r44, -1;
	setp.eq.s32 	%p3, %r47, %r49;
	selp.b64 	%rd47, 0, %rd40, %p3;
	shl.b64 	%rd48, %rd47, 2;
	add.s64 	%rd49, %rd43, %rd48;
	mov.u32 	%r50, shared_buf;
	add.s32 	%r51, %r50, %r1;
	mad.lo.s32 	%r2, %r42, -36, %r51;
	mad.lo.s32 	%r3, %r42, 44, %r51;
	cvt.u32.u64 	%r52, %rd3;
	cvta.to.global.u64 	%rd50, %rd33;
	sub.s32 	%r53, %r48, %r42;
	add.s32 	%r54, %r53, %r52;
	mul.wide.s32 	%rd51, %r54, 4;
	add.s64 	%rd4, %rd46, %rd51;
	add.s64 	%rd5, %rd43, %rd51;
	add.s64 	%rd6, %rd49, %rd51;
	shl.b32 	%r55, %r52, 2;
	add.s32 	%r4, %r50, %r55;
	shl.b64 	%rd52, %rd3, 2;
	add.s64 	%rd7, %rd46, %rd52;
	add.s64 	%rd8, %rd43, %rd52;
	add.s64 	%rd9, %rd49, %rd52;
	add.s64 	%rd10, %rd50, %rd52;
	add.s32 	%r5, %r2, %r55;
	add.s32 	%r6, %r5, %r1;
	shl.b32 	%r7, %r42, 2;
	add.s32 	%r8, %r5, %r7;
	add.s32 	%r9, %r8, %r1;
	add.s32 	%r10, %r8, %r7;
	add.s32 	%r11, %r10, %r1;
	add.s32 	%r12, %r10, %r7;
	add.s32 	%r13, %r12, %r1;
	add.s32 	%r14, %r12, %r7;
	add.s32 	%r15, %r14, %r1;
	add.s32 	%r16, %r14, %r7;
	add.s32 	%r17, %r16, %r1;
	add.s32 	%r18, %r16, %r7;
	add.s32 	%r19, %r18, %r1;
	add.s32 	%r20, %r18, %r7;
	add.s32 	%r21, %r20, %r1;
	add.f32 	%f36, %f1, 0f00000000;
	max.f32 	%f37, %f36, 0f00000000;
	min.f32 	%f38, %f36, 0f00000000;
	fma.rn.f32 	%f2, %f38, 0f3DCCCCCD, %f37;
	and.b32  	%r22, %r42, 2147483644;
	mov.b32 	%r222, 0;
$L__BB0_2:
	cvt.u32.u64 	%r56, %rd3;
	setp.ge.s32 	%p4, %r56, %r42;
	bar.sync 	0;
	@%p4 bra 	$L__BB0_18;
	setp.eq.s32 	%p5, %r44, %r222;
	mov.b32 	%r223, 0;
	@%p5 bra 	$L__BB0_12;
	mul.lo.s32 	%r59, %r222, %r42;
	mul.wide.s32 	%rd53, %r59, 4;
	add.s64 	%rd11, %rd7, %rd53;
	ld.global.nc.f32 	%f39, [%rd11];
	st.shared.f32 	[%r5], %f39;
	add.s64 	%rd12, %rd8, %rd53;
	ld.global.nc.f32 	%f40, [%rd12];
	st.shared.f32 	[%r6], %f40;
	add.s64 	%rd13, %rd9, %rd53;
	ld.global.nc.f32 	%f41, [%rd13];
	add.s32 	%r60, %r6, %r1;
	st.shared.f32 	[%r60], %f41;
	add.s32 	%r61, %r222, 1;
	setp.eq.s32 	%p6, %r61, %r44;
	mov.b32 	%r223, 1;
	@%p6 bra 	$L__BB0_12;
	mul.wide.s32 	%rd14, %r42, 4;
	add.s64 	%rd15, %rd11, %rd14;
	ld.global.nc.f32 	%f42, [%rd15];
	st.shared.f32 	[%r8], %f42;
	add.s64 	%rd16, %rd12, %rd14;
	ld.global.nc.f32 	%f43, [%rd16];
	st.shared.f32 	[%r9], %f43;
	add.s64 	%rd17, %rd13, %rd14;
	ld.global.nc.f32 	%f44, [%rd17];
	add.s32 	%r63, %r9, %r1;
	st.shared.f32 	[%r63], %f44;
	add.s32 	%r64, %r222, 2;
	setp.eq.s32 	%p7, %r64, %r44;
	mov.b32 	%r223, 2;
	@%p7 bra 	$L__BB0_12;
	add.s64 	%rd18, %rd15, %rd14;
	ld.global.nc.f32 	%f45, [%rd18];
	st.shared.f32 	[%r10], %f45;
	add.s64 	%rd19, %rd16, %rd14;
	ld.global.nc.f32 	%f46, [%rd19];
	st.shared.f32 	[%r11], %f46;
	add.s64 	%rd20, %rd17, %rd14;
	ld.global.nc.f32 	%f47, [%rd20];
	add.s32 	%r66, %r11, %r1;
	st.shared.f32 	[%r66], %f47;
	add.s32 	%r67, %r222, 3;
	setp.eq.s32 	%p8, %r67, %r44;
	mov.b32 	%r223, 3;
	@%p8 bra 	$L__BB0_12;
	add.s64 	%rd21, %rd18, %rd14;
	ld.global.nc.f32 	%f48, [%rd21];
	st.shared.f32 	[%r12], %f48;
	add.s64 	%rd22, %rd19, %rd14;
	ld.global.nc.f32 	%f49, [%rd22];
	st.shared.f32 	[%r13], %f49;
	add.s64 	%rd23, %rd20, %rd14;
	ld.global.nc.f32 	%f50, [%rd23];
	add.s32 	%r69, %r13, %r1;
	st.shared.f32 	[%r69], %f50;
	add.s32 	%r70, %r222, 4;
	setp.eq.s32 	%p9, %r70, %r44;
	mov.b32 	%r223, 4;
	@%p9 bra 	$L__BB0_12;
	add.s64 	%rd24, %rd21, %rd14;
	ld.global.nc.f32 	%f51, [%rd24];
	st.shared.f32 	[%r14], %f51;
	add.s64 	%rd25, %rd22, %rd14;
	ld.global.nc.f32 	%f52, [%rd25];
	st.shared.f32 	[%r15], %f52;
	add.s64 	%rd26, %rd23, %rd14;
	ld.global.nc.f32 	%f53, [%rd26];
	add.s32 	%r72, %r15, %r1;
	st.shared.f32 	[%r72], %f53;
	add.s32 	%r73, %r222, 5;
	setp.eq.s32 	%p10, %r73, %r44;
	mov.b32 	%r223, 5;
	@%p10 bra 	$L__BB0_12;
	add.s64 	%rd27, %rd24, %rd14;
	ld.global.nc.f32 	%f54, [%rd27];
	st.shared.f32 	[%r16], %f54;
	add.s64 	%rd28, %rd25, %rd14;
	ld.global.nc.f32 	%f55, [%rd28];
	st.shared.f32 	[%r17], %f55;
	add.s64 	%rd29, %rd26, %rd14;
	ld.global.nc.f32 	%f56, [%rd29];
	add.s32 	%r75, %r17, %r1;
	st.shared.f32 	[%r75], %f56;
	add.s32 	%r76, %r222, 6;
	setp.eq.s32 	%p11, %r76, %r44;
	mov.b32 	%r223, 6;
	@%p11 bra 	$L__BB0_12;
	add.s64 	%rd30, %rd27, %rd14;
	ld.global.nc.f32 	%f57, [%rd30];
	st.shared.f32 	[%r18], %f57;
	add.s64 	%rd31, %rd28, %rd14;
	ld.global.nc.f32 	%f58, [%rd31];
	st.shared.f32 	[%r19], %f58;
	add.s64 	%rd32, %rd29, %rd14;
	ld.global.nc.f32 	%f59, [%rd32];
	add.s32 	%r78, %r19, %r1;
	st.shared.f32 	[%r78], %f59;
	add.s32 	%r79, %r222, 7;
	setp.eq.s32 	%p12, %r79, %r44;
	mov.b32 	%r223, 7;
	@%p12 bra 	$L__BB0_12;
	add.s64 	%rd54, %rd30, %rd14;
	ld.global.nc.f32 	%f60, [%rd54];
	st.shared.f32 	[%r20], %f60;
	add.s64 	%rd55, %rd31, %rd14;
	ld.global.nc.f32 	%f61, [%rd55];
	st.shared.f32 	[%r21], %f61;
	add.s64 	%rd56, %rd32, %rd14;
	ld.global.nc.f32 	%f62, [%rd56];
	add.s32 	%r81, %r21, %r1;
	st.shared.f32 	[%r81], %f62;
	mov.b32 	%r223, 8;
$L__BB0_12:
	add.s32 	%r25, %r223, %r222;
	setp.ne.s32 	%p13, %r25, %r44;
	@%p13 bra 	$L__BB0_14;
	ld.global.nc.f32 	%f66, [%rd4];
	mul.lo.s32 	%r88, %r223, %r42;
	shl.b32 	%r89, %r88, 2;
	add.s32 	%r90, %r5, %r89;
	st.shared.f32 	[%r90], %f66;
	ld.global.nc.f32 	%f67, [%rd5];
	add.s32 	%r91, %r90, %r1;
	st.shared.f32 	[%r91], %f67;
	ld.global.nc.f32 	%f68, [%rd6];
	add.s32 	%r92, %r91, %r1;
	st.shared.f32 	[%r92], %f68;
	bra.uni 	$L__BB0_15;
$L__BB0_14:
	mul.lo.s32 	%r82, %r25, %r42;
	mul.wide.s32 	%rd57, %r82, 4;
	add.s64 	%rd58, %rd7, %rd57;
	ld.global.nc.f32 	%f63, [%rd58];
	mul.lo.s32 	%r83, %r223, %r42;
	shl.b32 	%r84, %r83, 2;
	add.s32 	%r85, %r5, %r84;
	st.shared.f32 	[%r85], %f63;
	add.s64 	%rd59, %rd8, %rd57;
	ld.global.nc.f32 	%f64, [%rd59];
	add.s32 	%r86, %r85, %r1;
	st.shared.f32 	[%r86], %f64;
	add.s64 	%rd60, %rd9, %rd57;
	ld.global.nc.f32 	%f65, [%rd60];
	add.s32 	%r87, %r86, %r1;
	st.shared.f32 	[%r87], %f65;
$L__BB0_15:
	sub.s32 	%r94, %r56, %r42;
	shl.b32 	%r95, %r94, 2;
	add.s32 	%r26, %r3, %r95;
	add.s32 	%r27, %r4, %r1;
	setp.ne.s32 	%p14, %r222, 0;
	@%p14 bra 	$L__BB0_17;
	ld.global.nc.f32 	%f72, [%rd7];
	st.shared.f32 	[%r4], %f72;
	ld.global.nc.f32 	%f73, [%rd8];
	st.shared.f32 	[%r27], %f73;
	ld.global.nc.f32 	%f74, [%rd9];
	st.shared.f32 	[%r26], %f74;
	bra.uni 	$L__BB0_18;
$L__BB0_17:
	add.s32 	%r96, %r222, -1;
	mul.lo.s32 	%r97, %r96, %r42;
	mul.wide.s32 	%rd61, %r97, 4;
	add.s64 	%rd62, %rd7, %rd61;
	ld.global.nc.f32 	%f69, [%rd62];
	st.shared.f32 	[%r4], %f69;
	add.s64 	%rd63, %rd8, %rd61;
	ld.global.nc.f32 	%f70, [%rd63];
	st.shared.f32 	[%r27], %f70;
	add.s64 	%rd64, %rd9, %rd61;
	ld.global.nc.f32 	%f71, [%rd64];
	st.shared.f32 	[%r26], %f71;
$L__BB0_18:
	bar.sync 	0;
	sub.s32 	%r98, %r44, %r222;
	setp.gt.s32 	%p15, %r98, 7;
	@%p15 bra 	$L__BB0_31;
	mov.u32 	%r99, %ctaid.x;
	mul.lo.s32 	%r28, %r44, %r99;
	setp.lt.s32 	%p16, %r42, 1;
	@%p16 bra 	$L__BB0_35;
	mov.b32 	%r224, 0;
$L__BB0_21:
	add.s32 	%r30, %r224, %r222;
	setp.eq.s32 	%p25, %r30, %r44;
	@%p25 bra 	$L__BB0_44;
	add.s32 	%r123, %r42, -1;
	setp.lt.u32 	%p26, %r123, 3;
	add.s32 	%r124, %r224, -1;
	mul.lo.s32 	%r33, %r124, %r42;
	add.s32 	%r224, %r224, 1;
	mov.f32 	%f518, 0f00000000;
	mov.b32 	%r227, 0;
	@%p26 bra 	$L__BB0_25;
	mov.f32 	%f518, 0f00000000;
	mov.b32 	%r225, 0;
$L__BB0_24:
	.pragma "nounroll";
	add.s32 	%r126, %r225, %r33;
	shl.b32 	%r127, %r126, 2;
	add.s32 	%r128, %r2, %r127;
	ld.shared.f32 	%f78, [%r128];
	add.s32 	%r129, %r128, %r1;
	ld.shared.f32 	%f79, [%r129];
	add.s32 	%r130, %r129, %r1;
	ld.shared.f32 	%f80, [%r130];
	add.s32 	%r131, %r128, %r7;
	ld.shared.f32 	%f81, [%r131];
	add.s32 	%r132, %r131, %r1;
	ld.shared.f32 	%f82, [%r132];
	add.s32 	%r133, %r132, %r1;
	ld.shared.f32 	%f83, [%r133];
	add.s32 	%r134, %r131, %r7;
	ld.shared.f32 	%f84, [%r134];
	add.s32 	%r135, %r134, %r1;
	ld.shared.f32 	%f85, [%r135];
	add.s32 	%r136, %r135, %r1;
	ld.shared.f32 	%f86, [%r136];
	mul.lo.s32 	%r137, %r225, 1152;
	mul.wide.u32 	%rd97, %r137, 4;
	add.s64 	%rd98, %rd10, %rd97;
	ld.global.nc.f32 	%f87, [%rd98];
	fma.rn.f32 	%f88, %f78, %f87, %f518;
	mul.wide.s32 	%rd99, %r137, 4;
	add.s64 	%rd100, %rd10, %rd99;
	ld.global.nc.f32 	%f89, [%rd100+512];
	fma.rn.f32 	%f90, %f81, %f89, %f88;
	ld.global.nc.f32 	%f91, [%rd100+1024];
	fma.rn.f32 	%f92, %f84, %f91, %f90;
	ld.global.nc.f32 	%f93, [%rd100+1536];
	fma.rn.f32 	%f94, %f79, %f93, %f92;
	ld.global.nc.f32 	%f95, [%rd100+2048];
	fma.rn.f32 	%f96, %f82, %f95, %f94;
	ld.global.nc.f32 	%f97, [%rd100+2560];
	fma.rn.f32 	%f98, %f85, %f97, %f96;
	ld.global.nc.f32 	%f99, [%rd100+3072];
	fma.rn.f32 	%f100, %f80, %f99, %f98;
	ld.global.nc.f32 	%f101, [%rd100+3584];
	fma.rn.f32 	%f102, %f83, %f101, %f100;
	ld.global.nc.f32 	%f103, [%rd100+4096];
	fma.rn.f32 	%f104, %f86, %f103, %f102;
	ld.shared.f32 	%f105, [%r128+4];
	ld.shared.f32 	%f106, [%r129+4];
	ld.shared.f32 	%f107, [%r130+4];
	ld.shared.f32 	%f108, [%r131+4];
	ld.shared.f32 	%f109, [%r132+4];
	ld.shared.f32 	%f110, [%r133+4];
	ld.shared.f32 	%f111, [%r134+4];
	ld.shared.f32 	%f112, [%r135+4];
	ld.shared.f32 	%f113, [%r136+4];
	add.s32 	%r138, %r137, 1152;
	mul.wide.u32 	%rd101, %r138, 4;
	add.s64 	%rd102, %rd10, %rd101;
	ld.global.nc.f32 	%f114, [%rd102];
	fma.rn.f32 	%f115, %f105, %f114, %f104;
	ld.global.nc.f32 	%f116, [%rd100+5120];
	fma.rn.f32 	%f117, %f108, %f116, %f115;
	ld.global.nc.f32 	%f118, [%rd100+5632];
	fma.rn.f32 	%f119, %f111, %f118, %f117;
	ld.global.nc.f32 	%f120, [%rd100+6144];
	fma.rn.f32 	%f121, %f106, %f120, %f119;
	ld.global.nc.f32 	%f122, [%rd100+6656];
	fma.rn.f32 	%f123, %f109, %f122, %f121;
	ld.global.nc.f32 	%f124, [%rd100+7168];
	fma.rn.f32 	%f125, %f112, %f124, %f123;
	ld.global.nc.f32 	%f126, [%rd100+7680];
	fma.rn.f32 	%f127, %f107, %f126, %f125;
	ld.global.nc.f32 	%f128, [%rd100+8192];
	fma.rn.f32 	%f129, %f110, %f128, %f127;
	ld.global.nc.f32 	%f130, [%rd100+8704];
	fma.rn.f32 	%f131, %f113, %f130, %f129;
	ld.shared.f32 	%f132, [%r128+8];
	ld.shared.f32 	%f133, [%r129+8];
	ld.shared.f32 	%f134, [%r130+8];
	ld.shared.f32 	%f135, [%r131+8];
	ld.shared.f32 	%f136, [%r132+8];
	ld.shared.f32 	%f137, [%r133+8];
	ld.shared.f32 	%f138, [%r134+8];
	ld.shared.f32 	%f139, [%r135+8];
	ld.shared.f32 	%f140, [%r136+8];
	add.s32 	%r139, %r137, 2304;
	mul.wide.u32 	%rd103, %r139, 4;
	add.s64 	%rd104, %rd10, %rd103;
	ld.global.nc.f32 	%f141, [%rd104];
	fma.rn.f32 	%f142, %f132, %f141, %f131;
	ld.global.nc.f32 	%f143, [%rd100+9728];
	fma.rn.f32 	%f144, %f135, %f143, %f142;
	ld.global.nc.f32 	%f145, [%rd100+10240];
	fma.rn.f32 	%f146, %f138, %f145, %f144;
	ld.global.nc.f32 	%f147, [%rd100+10752];
	fma.rn.f32 	%f148, %f133, %f147, %f146;
	ld.global.nc.f32 	%f149, [%rd100+11264];
	fma.rn.f32 	%f150, %f136, %f149, %f148;
	ld.global.nc.f32 	%f151, [%rd100+11776];
	fma.rn.f32 	%f152, %f139, %f151, %f150;
	ld.global.nc.f32 	%f153, [%rd100+12288];
	fma.rn.f32 	%f154, %f134, %f153, %f152;
	ld.global.nc.f32 	%f155, [%rd100+12800];
	fma.rn.f32 	%f156, %f137, %f155, %f154;
	ld.global.nc.f32 	%f157, [%rd100+13312];
	fma.rn.f32 	%f158, %f140, %f157, %f156;
	ld.shared.f32 	%f159, [%r128+12];
	ld.shared.f32 	%f160, [%r129+12];
	ld.shared.f32 	%f161, [%r130+12];
	ld.shared.f32 	%f162, [%r131+12];
	ld.shared.f32 	%f163, [%r132+12];
	ld.shared.f32 	%f164, [%r133+12];
	ld.shared.f32 	%f165, [%r134+12];
	ld.shared.f32 	%f166, [%r135+12];
	ld.shared.f32 	%f167, [%r136+12];
	add.s32 	%r140, %r137, 3456;
	mul.wide.u32 	%rd105, %r140, 4;
	add.s64 	%rd106, %rd10, %rd105;
	ld.global.nc.f32 	%f168, [%rd106];
	fma.rn.f32 	%f169, %f159, %f168, %f158;
	ld.global.nc.f32 	%f170, [%rd100+14336];
	fma.rn.f32 	%f171, %f162, %f170, %f169;
	ld.global.nc.f32 	%f172, [%rd100+14848];
	fma.rn.f32 	%f173, %f165, %f172, %f171;
	ld.global.nc.f32 	%f174, [%rd100+15360];
	fma.rn.f32 	%f175, %f160, %f174, %f173;
	ld.global.nc.f32 	%f176, [%rd100+15872];
	fma.rn.f32 	%f177, %f163, %f176, %f175;
	ld.global.nc.f32 	%f178, [%rd100+16384];
	fma.rn.f32 	%f179, %f166, %f178, %f177;
	ld.global.nc.f32 	%f180, [%rd100+16896];
	fma.rn.f32 	%f181, %f161, %f180, %f179;
	ld.global.nc.f32 	%f182, [%rd100+17408];
	fma.rn.f32 	%f183, %f164, %f182, %f181;
	ld.global.nc.f32 	%f184, [%rd100+17920];
	fma.rn.f32 	%f518, %f167, %f184, %f183;
	add.s32 	%r225, %r225, 4;
	setp.eq.s32 	%p27, %r225, %r22;
	mov.u32 	%r227, %r22;
	@%p27 bra 	$L__BB0_25;
	bra.uni 	$L__BB0_24;
$L__BB0_25:
	and.b32  	%r141, %r42, 3;
	setp.eq.s32 	%p28, %r141, 0;
	@%p28 bra 	$L__BB0_30;
	setp.eq.s32 	%p29, %r141, 1;
	@%p29 bra 	$L__BB0_28;
	add.s32 	%r142, %r227, %r33;
	shl.b32 	%r143, %r142, 2;
	add.s32 	%r144, %r2, %r143;
	ld.shared.f32 	%f186, [%r144];
	add.s32 	%r145, %r144, %r1;
	ld.shared.f32 	%f187, [%r145];
	add.s32 	%r146, %r145, %r1;
	ld.shared.f32 	%f188, [%r146];
	add.s32 	%r147, %r144, %r7;
	ld.shared.f32 	%f189, [%r147];
	add.s32 	%r148, %r147, %r1;
	ld.shared.f32 	%f190, [%r148];
	add.s32 	%r149, %r148, %r1;
	ld.shared.f32 	%f191, [%r149];
	add.s32 	%r150, %r147, %r7;
	ld.shared.f32 	%f192, [%r150];
	add.s32 	%r151, %r150, %r1;
	ld.shared.f32 	%f193, [%r151];
	add.s32 	%r152, %r151, %r1;
	ld.shared.f32 	%f194, [%r152];
	mul.lo.s32 	%r153, %r227, 1152;
	mul.wide.u32 	%rd107, %r153, 4;
	add.s64 	%rd108, %rd10, %rd107;
	ld.global.nc.f32 	%f195, [%rd108];
	fma.rn.f32 	%f196, %f186, %f195, %f518;
	mul.wide.s32 	%rd109, %r153, 4;
	add.s64 	%rd110, %rd10, %rd109;
	ld.global.nc.f32 	%f197, [%rd110+512];
	fma.rn.f32 	%f198, %f189, %f197, %f196;
	ld.global.nc.f32 	%f199, [%rd110+1024];
	fma.rn.f32 	%f200, %f192, %f199, %f198;
	ld.global.nc.f32 	%f201, [%rd110+1536];
	fma.rn.f32 	%f202, %f187, %f201, %f200;
	ld.global.nc.f32 	%f203, [%rd110+2048];
	fma.rn.f32 	%f204, %f190, %f203, %f202;
	ld.global.nc.f32 	%f205, [%rd110+2560];
	fma.rn.f32 	%f206, %f193, %f205, %f204;
	ld.global.nc.f32 	%f207, [%rd110+3072];
	fma.rn.f32 	%f208, %f188, %f207, %f206;
	ld.global.nc.f32 	%f209, [%rd110+3584];
	fma.rn.f32 	%f210, %f191, %f209, %f208;
	ld.global.nc.f32 	%f211, [%rd110+4096];
	fma.rn.f32 	%f212, %f194, %f211, %f210;
	ld.shared.f32 	%f213, [%r144+4];
	ld.shared.f32 	%f214, [%r145+4];
	ld.shared.f32 	%f215, [%r146+4];
	ld.shared.f32 	%f216, [%r147+4];
	ld.shared.f32 	%f217, [%r148+4];
	ld.shared.f32 	%f218, [%r149+4];
	ld.shared.f32 	%f219, [%r150+4];
	ld.shared.f32 	%f220, [%r151+4];
	ld.shared.f32 	%f221, [%r152+4];
	add.s32 	%r154, %r153, 1152;
	mul.wide.u32 	%rd111, %r154, 4;
	add.s64 	%rd112, %rd10, %rd111;
	ld.global.nc.f32 	%f222, [%rd112];
	fma.rn.f32 	%f223, %f213, %f222, %f212;
	ld.global.nc.f32 	%f224, [%rd110+5120];
	fma.rn.f32 	%f225, %f216, %f224, %f223;
	ld.global.nc.f32 	%f226, [%rd110+5632];
	fma.rn.f32 	%f227, %f219, %f226, %f225;
	ld.global.nc.f32 	%f228, [%rd110+6144];
	fma.rn.f32 	%f229, %f214, %f228, %f227;
	ld.global.nc.f32 	%f230, [%rd110+6656];
	fma.rn.f32 	%f231, %f217, %f230, %f229;
	ld.global.nc.f32 	%f232, [%rd110+7168];
	fma.rn.f32 	%f233, %f220, %f232, %f231;
	ld.global.nc.f32 	%f234, [%rd110+7680];
	fma.rn.f32 	%f235, %f215, %f234, %f233;
	ld.global.nc.f32 	%f236, [%rd110+8192];
	fma.rn.f32 	%f237, %f218, %f236, %f235;
	ld.global.nc.f32 	%f238, [%rd110+8704];
	fma.rn.f32 	%f518, %f221, %f238, %f237;
	add.s32 	%r227, %r227, 2;
$L__BB0_28:
	and.b32  	%r155, %r42, 1;
	setp.eq.b32 	%p30, %r155, 1;
	not.pred 	%p31, %p30;
	@%p31 bra 	$L__BB0_30;
	add.s32 	%r156, %r227, %r33;
	shl.b32 	%r157, %r156, 2;
	add.s32 	%r158, %r2, %r157;
	ld.shared.f32 	%f239, [%r158];
	add.s32 	%r159, %r158, %r1;
	ld.shared.f32 	%f240, [%r159];
	add.s32 	%r160, %r159, %r1;
	ld.shared.f32 	%f241, [%r160];
	add.s32 	%r161, %r158, %r7;
	ld.shared.f32 	%f242, [%r161];
	add.s32 	%r162, %r161, %r1;
	ld.shared.f32 	%f243, [%r162];
	add.s32 	%r163, %r162, %r1;
	ld.shared.f32 	%f244, [%r163];
	add.s32 	%r164, %r161, %r7;
	ld.shared.f32 	%f245, [%r164];
	add.s32 	%r165, %r164, %r1;
	ld.shared.f32 	%f246, [%r165];
	add.s32 	%r166, %r165, %r1;
	ld.shared.f32 	%f247, [%r166];
	mul.lo.s32 	%r167, %r227, 1152;
	mul.wide.u32 	%rd113, %r167, 4;
	add.s64 	%rd114, %rd10, %rd113;
	ld.global.nc.f32 	%f248, [%rd114];
	fma.rn.f32 	%f249, %f239, %f248, %f518;
	mul.wide.s32 	%rd115, %r167, 4;
	add.s64 	%rd116, %rd10, %rd115;
	ld.global.nc.f32 	%f250, [%rd116+512];
	fma.rn.f32 	%f251, %f242, %f250, %f249;
	ld.global.nc.f32 	%f252, [%rd116+1024];
	fma.rn.f32 	%f253, %f245, %f252, %f251;
	ld.global.nc.f32 	%f254, [%rd116+1536];
	fma.rn.f32 	%f255, %f240, %f254, %f253;
	ld.global.nc.f32 	%f256, [%rd116+2048];
	fma.rn.f32 	%f257, %f243, %f256, %f255;
	ld.global.nc.f32 	%f258, [%rd116+2560];
	fma.rn.f32 	%f259, %f246, %f258, %f257;
	ld.global.nc.f32 	%f260, [%rd116+3072];
	fma.rn.f32 	%f261, %f241, %f260, %f259;
	ld.global.nc.f32 	%f262, [%rd116+3584];
	fma.rn.f32 	%f263, %f244, %f262, %f261;
	ld.global.nc.f32 	%f264, [%rd116+4096];
	fma.rn.f32 	%f518, %f247, %f264, %f263;
$L__BB0_30:
	add.s32 	%r168, %r30, %r28;
	mul.lo.s32 	%r169, %r168, %r43;
	cvt.u64.u32 	%rd117, %r169;
	add.f32 	%f265, %f1, %f518;
	max.f32 	%f266, %f265, 0f00000000;
	min.f32 	%f267, %f265, 0f00000000;
	fma.rn.f32 	%f268, %f267, 0f3DCCCCCD, %f266;
	add.s64 	%rd118, %rd117, %rd3;
	shl.b64 	%rd119, %rd118, 2;
	add.s64 	%rd120, %rd1, %rd119;
	st.global.f32 	[%rd120], %f268;
	setp.eq.s32 	%p32, %r224, 8;
	@%p32 bra 	$L__BB0_44;
	bra.uni 	$L__BB0_21;
$L__BB0_31:
	setp.lt.s32 	%p33, %r42, 1;
	mov.f32 	%f531, 0f00000000;
	mov.f32 	%f532, %f531;
	mov.f32 	%f533, %f531;
	mov.f32 	%f534, %f531;
	mov.f32 	%f535, %f531;
	mov.f32 	%f536, %f531;
	mov.f32 	%f537, %f531;
	mov.f32 	%f538, %f531;
	@%p33 bra 	$L__BB0_34;
	mov.f32 	%f538, 0f00000000;
	mov.b32 	%r228, 0;
	mov.f32 	%f537, %f538;
	mov.f32 	%f536, %f538;
	mov.f32 	%f535, %f538;
	mov.f32 	%f534, %f538;
	mov.f32 	%f533, %f538;
	mov.f32 	%f532, %f538;
	mov.f32 	%f531, %f538;
$L__BB0_33:
	shl.b32 	%r171, %r228, 2;
	mov.u32 	%r172, shared_buf;
	add.s32 	%r173, %r172, %r171;
	ld.shared.v2.f32 	{%f271, %f272}, [%r173];
	add.s32 	%r174, %r2, %r171;
	ld.shared.v2.f32 	{%f273, %f274}, [%r174];
	add.s32 	%r175, %r174, %r7;
	ld.shared.v2.f32 	{%f275, %f276}, [%r175];
	add.s32 	%r176, %r175, %r7;
	ld.shared.v2.f32 	{%f277, %f278}, [%r176];
	add.s32 	%r177, %r176, %r7;
	ld.shared.v2.f32 	{%f279, %f280}, [%r177];
	add.s32 	%r178, %r177, %r7;
	ld.shared.v2.f32 	{%f281, %f282}, [%r178];
	add.s32 	%r179, %r178, %r7;
	ld.shared.v2.f32 	{%f283, %f284}, [%r179];
	add.s32 	%r180, %r179, %r7;
	ld.shared.v2.f32 	{%f285, %f286}, [%r180];
	add.s32 	%r181, %r180, %r7;
	ld.shared.v2.f32 	{%f287, %f288}, [%r181];
	add.s32 	%r182, %r181, %r7;
	ld.shared.v2.f32 	{%f289, %f290}, [%r182];
	add.s32 	%r183, %r173, %r1;
	ld.shared.v2.f32 	{%f291, %f292}, [%r183];
	add.s32 	%r184, %r174, %r1;
	ld.shared.v2.f32 	{%f293, %f294}, [%r184];
	add.s32 	%r185, %r175, %r1;
	ld.shared.v2.f32 	{%f295, %f296}, [%r185];
	add.s32 	%r186, %r176, %r1;
	ld.shared.v2.f32 	{%f297, %f298}, [%r186];
	add.s32 	%r187, %r177, %r1;
	ld.shared.v2.f32 	{%f299, %f300}, [%r187];
	add.s32 	%r188, %r178, %r1;
	ld.shared.v2.f32 	{%f301, %f302}, [%r188];
	add.s32 	%r189, %r179, %r1;
	ld.shared.v2.f32 	{%f303, %f304}, [%r189];
	add.s32 	%r190, %r180, %r1;
	ld.shared.v2.f32 	{%f305, %f306}, [%r190];
	add.s32 	%r191, %r181, %r1;
	ld.shared.v2.f32 	{%f307, %f308}, [%r191];
	add.s32 	%r192, %r182, %r1;
	ld.shared.v2.f32 	{%f309, %f310}, [%r192];
	sub.s32 	%r193, %r228, %r42;
	shl.b32 	%r194, %r193, 2;
	add.s32 	%r195, %r3, %r194;
	ld.shared.v2.f32 	{%f311, %f312}, [%r195];
	add.s32 	%r196, %r184, %r1;
	ld.shared.v2.f32 	{%f313, %f314}, [%r196];
	add.s32 	%r197, %r185, %r1;
	ld.shared.v2.f32 	{%f315, %f316}, [%r197];
	add.s32 	%r198, %r186, %r1;
	ld.shared.v2.f32 	{%f317, %f318}, [%r198];
	add.s32 	%r199, %r187, %r1;
	ld.shared.v2.f32 	{%f319, %f320}, [%r199];
	add.s32 	%r200, %r188, %r1;
	ld.shared.v2.f32 	{%f321, %f322}, [%r200];
	add.s32 	%r201, %r189, %r1;
	ld.shared.v2.f32 	{%f323, %f324}, [%r201];
	add.s32 	%r202, %r190, %r1;
	ld.shared.v2.f32 	{%f325, %f326}, [%r202];
	add.s32 	%r203, %r191, %r1;
	ld.shared.v2.f32 	{%f327, %f328}, [%r203];
	add.s32 	%r204, %r192, %r1;
	ld.shared.v2.f32 	{%f329, %f330}, [%r204];
	mul.lo.s32 	%r205, %r228, 1152;
	mul.wide.u32 	%rd121, %r205, 4;
	add.s64 	%rd122, %rd10, %rd121;
	ld.global.nc.f32 	%f331, [%rd122];
	ld.global.nc.f32 	%f332, [%rd122+512];
	ld.global.nc.f32 	%f333, [%rd122+1024];
	ld.global.nc.f32 	%f334, [%rd122+1536];
	ld.global.nc.f32 	%f335, [%rd122+2048];
	ld.global.nc.f32 	%f336, [%rd122+2560];
	ld.global.nc.f32 	%f337, [%rd122+3072];
	ld.global.nc.f32 	%f338, [%rd122+3584];
	ld.global.nc.f32 	%f339, [%rd122+4096];
	fma.rn.f32 	%f340, %f271, %f331, %f531;
	fma.rn.f32 	%f341, %f273, %f331, %f532;
	fma.rn.f32 	%f342, %f275, %f331, %f533;
	fma.rn.f32 	%f343, %f277, %f331, %f534;
	fma.rn.f32 	%f344, %f279, %f331, %f535;
	fma.rn.f32 	%f345, %f281, %f331, %f536;
	fma.rn.f32 	%f346, %f283, %f331, %f537;
	fma.rn.f32 	%f347, %f285, %f331, %f538;
	fma.rn.f32 	%f348, %f273, %f332, %f340;
	fma.rn.f32 	%f349, %f275, %f332, %f341;
	fma.rn.f32 	%f350, %f277, %f332, %f342;
	fma.rn.f32 	%f351, %f279, %f332, %f343;
	fma.rn.f32 	%f352, %f281, %f332, %f344;
	fma.rn.f32 	%f353, %f283, %f332, %f345;
	fma.rn.f32 	%f354, %f285, %f332, %f346;
	fma.rn.f32 	%f355, %f287, %f332, %f347;
	fma.rn.f32 	%f356, %f275, %f333, %f348;
	fma.rn.f32 	%f357, %f277, %f333, %f349;
	fma.rn.f32 	%f358, %f279, %f333, %f350;
	fma.rn.f32 	%f359, %f281, %f333, %f351;
	fma.rn.f32 	%f360, %f283, %f333, %f352;
	fma.rn.f32 	%f361, %f285, %f333, %f353;
	fma.rn.f32 	%f362, %f287, %f333, %f354;
	fma.rn.f32 	%f363, %f289, %f333, %f355;
	fma.rn.f32 	%f364, %f291, %f334, %f356;
	fma.rn.f32 	%f365, %f293, %f334, %f357;
	fma.rn.f32 	%f366, %f295, %f334, %f358;
	fma.rn.f32 	%f367, %f297, %f334, %f359;
	fma.rn.f32 	%f368, %f299, %f334, %f360;
	fma.rn.f32 	%f369, %f301, %f334, %f361;
	fma.rn.f32 	%f370, %f303, %f334, %f362;
	fma.rn.f32 	%f371, %f305, %f334, %f363;
	fma.rn.f32 	%f372, %f293, %f335, %f364;
	fma.rn.f32 	%f373, %f295, %f335, %f365;
	fma.rn.f32 	%f374, %f297, %f335, %f366;
	fma.rn.f32 	%f375, %f299, %f335, %f367;
	fma.rn.f32 	%f376, %f301, %f335, %f368;
	fma.rn.f32 	%f377, %f303, %f335, %f369;
	fma.rn.f32 	%f378, %f305, %f335, %f370;
	fma.rn.f32 	%f379, %f307, %f335, %f371;
	fma.rn.f32 	%f380, %f295, %f336, %f372;
	fma.rn.f32 	%f381, %f297, %f336, %f373;
	fma.rn.f32 	%f382, %f299, %f336, %f374;
	fma.rn.f32 	%f383, %f301, %f336, %f375;
	fma.rn.f32 	%f384, %f303, %f336, %f376;
	fma.rn.f32 	%f385, %f305, %f336, %f377;
	fma.rn.f32 	%f386, %f307, %f336, %f378;
	fma.rn.f32 	%f387, %f309, %f336, %f379;
	fma.rn.f32 	%f388, %f311, %f337, %f380;
	fma.rn.f32 	%f389, %f313, %f337, %f381;
	fma.rn.f32 	%f390, %f315, %f337, %f382;
	fma.rn.f32 	%f391, %f317, %f337, %f383;
	fma.rn.f32 	%f392, %f319, %f337, %f384;
	fma.rn.f32 	%f393, %f321, %f337, %f385;
	fma.rn.f32 	%f394, %f323, %f337, %f386;
	fma.rn.f32 	%f395, %f325, %f337, %f387;
	fma.rn.f32 	%f396, %f313, %f338, %f388;
	fma.rn.f32 	%f397, %f315, %f338, %f389;
	fma.rn.f32 	%f398, %f317, %f338, %f390;
	fma.rn.f32 	%f399, %f319, %f338, %f391;
	fma.rn.f32 	%f400, %f321, %f338, %f392;
	fma.rn.f32 	%f401, %f323, %f338, %f393;
	fma.rn.f32 	%f402, %f325, %f338, %f394;
	fma.rn.f32 	%f403, %f327, %f338, %f395;
	fma.rn.f32 	%f404, %f315, %f339, %f396;
	fma.rn.f32 	%f405, %f317, %f339, %f397;
	fma.rn.f32 	%f406, %f319, %f339, %f398;
	fma.rn.f32 	%f407, %f321, %f339, %f399;
	fma.rn.f32 	%f408, %f323, %f339, %f400;
	fma.rn.f32 	%f409, %f325, %f339, %f401;
	fma.rn.f32 	%f410, %f327, %f339, %f402;
	fma.rn.f32 	%f411, %f329, %f339, %f403;
	mul.wide.s32 	%rd123, %r205, 4;
	add.s64 	%rd124, %rd10, %rd123;
	ld.global.nc.f32 	%f412, [%rd124+4608];
	ld.global.nc.f32 	%f413, [%rd124+5120];
	ld.global.nc.f32 	%f414, [%rd124+5632];
	ld.global.nc.f32 	%f415, [%rd124+6144];
	ld.global.nc.f32 	%f416, [%rd124+6656];
	ld.global.nc.f32 	%f417, [%rd124+7168];
	ld.global.nc.f32 	%f418, [%rd124+7680];
	ld.global.nc.f32 	%f419, [%rd124+8192];
	ld.global.nc.f32 	%f420, [%rd124+8704];
	fma.rn.f32 	%f421, %f272, %f412, %f404;
	fma.rn.f32 	%f422, %f274, %f412, %f405;
	fma.rn.f32 	%f423, %f276, %f412, %f406;
	fma.rn.f32 	%f424, %f278, %f412, %f407;
	fma.rn.f32 	%f425, %f280, %f412, %f408;
	fma.rn.f32 	%f426, %f282, %f412, %f409;
	fma.rn.f32 	%f427, %f284, %f412, %f410;
	fma.rn.f32 	%f428, %f286, %f412, %f411;
	fma.rn.f32 	%f429, %f274, %f413, %f421;
	fma.rn.f32 	%f430, %f276, %f413, %f422;
	fma.rn.f32 	%f431, %f278, %f413, %f423;
	fma.rn.f32 	%f432, %f280, %f413, %f424;
	fma.rn.f32 	%f433, %f282, %f413, %f425;
	fma.rn.f32 	%f434, %f284, %f413, %f426;
	fma.rn.f32 	%f435, %f286, %f413, %f427;
	fma.rn.f32 	%f436, %f288, %f413, %f428;
	fma.rn.f32 	%f437, %f276, %f414, %f429;
	fma.rn.f32 	%f438, %f278, %f414, %f430;
	fma.rn.f32 	%f439, %f280, %f414, %f431;
	fma.rn.f32 	%f440, %f282, %f414, %f432;
	fma.rn.f32 	%f441, %f284, %f414, %f433;
	fma.rn.f32 	%f442, %f286, %f414, %f434;
	fma.rn.f32 	%f443, %f288, %f414, %f435;
	fma.rn.f32 	%f444, %f290, %f414, %f436;
	fma.rn.f32 	%f445, %f292, %f415, %f437;
	fma.rn.f32 	%f446, %f294, %f415, %f438;
	fma.rn.f32 	%f447, %f296, %f415, %f439;
	fma.rn.f32 	%f448, %f298, %f415, %f440;
	fma.rn.f32 	%f449, %f300, %f415, %f441;
	fma.rn.f32 	%f450, %f302, %f415, %f442;
	fma.rn.f32 	%f451, %f304, %f415, %f443;
	fma.rn.f32 	%f452, %f306, %f415, %f444;
	fma.rn.f32 	%f453, %f294, %f416, %f445;
	fma.rn.f32 	%f454, %f296, %f416, %f446;
	fma.rn.f32 	%f455, %f298, %f416, %f447;
	fma.rn.f32 	%f456, %f300, %f416, %f448;
	fma.rn.f32 	%f457, %f302, %f416, %f449;
	fma.rn.f32 	%f458, %f304, %f416, %f450;
	fma.rn.f32 	%f459, %f306, %f416, %f451;
	fma.rn.f32 	%f460, %f308, %f416, %f452;
	fma.rn.f32 	%f461, %f296, %f417, %f453;
	fma.rn.f32 	%f462, %f298, %f417, %f454;
	fma.rn.f32 	%f463, %f300, %f417, %f455;
	fma.rn.f32 	%f464, %f302, %f417, %f456;
	fma.rn.f32 	%f465, %f304, %f417, %f457;
	fma.rn.f32 	%f466, %f306, %f417, %f458;
	fma.rn.f32 	%f467, %f308, %f417, %f459;
	fma.rn.f32 	%f468, %f310, %f417, %f460;
	fma.rn.f32 	%f469, %f312, %f418, %f461;
	fma.rn.f32 	%f470, %f314, %f418, %f462;
	fma.rn.f32 	%f471, %f316, %f418, %f463;
	fma.rn.f32 	%f472, %f318, %f418, %f464;
	fma.rn.f32 	%f473, %f320, %f418, %f465;
	fma.rn.f32 	%f474, %f322, %f418, %f466;
	fma.rn.f32 	%f475, %f324, %f418, %f467;
	fma.rn.f32 	%f476, %f326, %f418, %f468;
	fma.rn.f32 	%f477, %f314, %f419, %f469;
	fma.rn.f32 	%f478, %f316, %f419, %f470;
	fma.rn.f32 	%f479, %f318, %f419, %f471;
	fma.rn.f32 	%f480, %f320, %f419, %f472;
	fma.rn.f32 	%f481, %f322, %f419, %f473;
	fma.rn.f32 	%f482, %f324, %f419, %f474;
	fma.rn.f32 	%f483, %f326, %f419, %f475;
	fma.rn.f32 	%f484, %f328, %f419, %f476;
	fma.rn.f32 	%f531, %f316, %f420, %f477;
	fma.rn.f32 	%f532, %f318, %f420, %f478;
	fma.rn.f32 	%f533, %f320, %f420, %f479;
	fma.rn.f32 	%f534, %f322, %f420, %f480;
	fma.rn.f32 	%f535, %f324, %f420, %f481;
	fma.rn.f32 	%f536, %f326, %f420, %f482;
	fma.rn.f32 	%f537, %f328, %f420, %f483;
	fma.rn.f32 	%f538, %f330, %f420, %f484;
	add.s32 	%r228, %r228, 2;
	setp.lt.s32 	%p34, %r228, %r42;
	@%p34 bra 	$L__BB0_33;
$L__BB0_34:
	mov.u32 	%r206, %ctaid.x;
	mad.lo.s32 	%r207, %r44, %r206, %r222;
	mul.lo.s32 	%r208, %r207, %r43;
	cvt.u64.u32 	%rd125, %r208;
	add.f32 	%f485, %f1, %f531;
	max.f32 	%f486, %f485, 0f00000000;
	min.f32 	%f487, %f485, 0f00000000;
	fma.rn.f32 	%f488, %f487, 0f3DCCCCCD, %f486;
	add.s64 	%rd126, %rd125, %rd3;
	shl.b64 	%rd127, %rd126, 2;
	add.s64 	%rd128, %rd1, %rd127;
	st.global.f32 	[%rd128], %f488;
	add.s32 	%r209, %r208, %r43;
	cvt.u64.u32 	%rd129, %r209;
	add.f32 	%f489, %f1, %f532;
	max.f32 	%f490, %f489, 0f00000000;
	min.f32 	%f491, %f489, 0f00000000;
	fma.rn.f32 	%f492, %f491, 0f3DCCCCCD, %f490;
	add.s64 	%rd130, %rd129, %rd3;
	shl.b64 	%rd131, %rd130, 2;
	add.s64 	%rd132, %rd1, %rd131;
	st.global.f32 	[%rd132], %f492;
	add.s32 	%r210, %r207, 2;
	mul.lo.s32 	%r211, %r210, %r43;
	cvt.u64.u32 	%rd133, %r211;
	add.f32 	%f493, %f1, %f533;
	max.f32 	%f494, %f493, 0f00000000;
	min.f32 	%f495, %f493, 0f00000000;
	fma.rn.f32 	%f496, %f495, 0f3DCCCCCD, %f494;
	add.s64 	%rd134, %rd133, %rd3;
	shl.b64 	%rd135, %rd134, 2;
	add.s64 	%rd136, %rd1, %rd135;
	st.global.f32 	[%rd136], %f496;
	add.s32 	%r212, %r207, 3;
	mul.lo.s32 	%r213, %r212, %r43;
	cvt.u64.u32 	%rd137, %r213;
	add.f32 	%f497, %f1, %f534;
	max.f32 	%f498, %f497, 0f00000000;
	min.f32 	%f499, %f497, 0f00000000;
	fma.rn.f32 	%f500, %f499, 0f3DCCCCCD, %f498;
	add.s64 	%rd138, %rd137, %rd3;
	shl.b64 	%rd139, %rd138, 2;
	add.s64 	%rd140, %rd1, %rd139;
	st.global.f32 	[%rd140], %f500;
	add.s32 	%r214, %r207, 4;
	mul.lo.s32 	%r215, %r214, %r43;
	cvt.u64.u32 	%rd141, %r215;
	add.f32 	%f501, %f1, %f535;
	max.f32 	%f502, %f501, 0f00000000;
	min.f32 	%f503, %f501, 0f00000000;
	fma.rn.f32 	%f504, %f503, 0f3DCCCCCD, %f502;
	add.s64 	%rd142, %rd141, %rd3;
	shl.b64 	%rd143, %rd142, 2;
	add.s64 	%rd144, %rd1, %rd143;
	st.global.f32 	[%rd144], %f504;
	add.s32 	%r216, %r207, 5;
	mul.lo.s32 	%r217, %r216, %r43;
	cvt.u64.u32 	%rd145, %r217;
	add.f32 	%f505, %f1, %f536;
	max.f32 	%f506, %f505, 0f00000000;
	min.f32 	%f507, %f505, 0f00000000;
	fma.rn.f32 	%f508, %f507, 0f3DCCCCCD, %f506;
	add.s64 	%rd146, %rd145, %rd3;
	shl.b64 	%rd147, %rd146, 2;
	add.s64 	%rd148, %rd1, %rd147;
	st.global.f32 	[%rd148], %f508;
	add.s32 	%r218, %r207, 6;
	mul.lo.s32 	%r219, %r218, %r43;
	cvt.u64.u32 	%rd149, %r219;
	add.f32 	%f509, %f1, %f537;
	max.f32 	%f510, %f509, 0f00000000;
	min.f32 	%f511, %f509, 0f00000000;
	fma.rn.f32 	%f512, %f511, 0f3DCCCCCD, %f510;
	add.s64 	%rd150, %rd149, %rd3;
	shl.b64 	%rd151, %rd150, 2;
	add.s64 	%rd152, %rd1, %rd151;
	st.global.f32 	[%rd152], %f512;
	add.s32 	%r220, %r207, 7;
	mul.lo.s32 	%r221, %r220, %r43;
	cvt.u64.u32 	%rd153, %r221;
	add.f32 	%f513, %f1, %f538;
	max.f32 	%f514, %f513, 0f00000000;
	min.f32 	%f515, %f513, 0f00000000;
	fma.rn.f32 	%f516, %f515, 0f3DCCCCCD, %f514;
	add.s64 	%rd154, %rd153, %rd3;
	shl.b64 	%rd155, %rd154, 2;
	add.s64 	%rd156, %rd1, %rd155;
	st.global.f32 	[%rd156], %f516;
	bra.uni 	$L__BB0_44;
$L__BB0_35:
	setp.eq.s32 	%p17, %r44, %r222;
	@%p17 bra 	$L__BB0_44;
	add.s32 	%r40, %r222, %r28;
	mul.lo.s32 	%r100, %r40, %r43;
	cvt.u64.u32 	%rd65, %r100;
	add.s64 	%rd66, %rd65, %rd3;
	shl.b64 	%rd67, %rd66, 2;
	add.s64 	%rd68, %rd1, %rd67;
	st.global.f32 	[%rd68], %f2;
	add.s32 	%r101, %r222, 1;
	setp.eq.s32 	%p18, %r101, %r44;
	@%p18 bra 	$L__BB0_44;
	mad.lo.s32 	%r102, %r43, %r40, %r43;
	cvt.u64.u32 	%rd69, %r102;
	add.s64 	%rd70, %rd69, %rd3;
	shl.b64 	%rd71, %rd70, 2;
	add.s64 	%rd72, %rd1, %rd71;
	st.global.f32 	[%rd72], %f2;
	add.s32 	%r103, %r222, 2;
	setp.eq.s32 	%p19, %r103, %r44;
	@%p19 bra 	$L__BB0_44;
	add.s32 	%r104, %r40, 2;
	mul.lo.s32 	%r105, %r104, %r43;
	cvt.u64.u32 	%rd73, %r105;
	add.s64 	%rd74, %rd73, %rd3;
	shl.b64 	%rd75, %rd74, 2;
	add.s64 	%rd76, %rd1, %rd75;
	st.global.f32 	[%rd76], %f2;
	add.s32 	%r106, %r222, 3;
	setp.eq.s32 	%p20, %r106, %r44;
	@%p20 bra 	$L__BB0_44;
	add.s32 	%r107, %r40, 3;
	mul.lo.s32 	%r108, %r107, %r43;
	cvt.u64.u32 	%rd77, %r108;
	add.s64 	%rd78, %rd77, %rd3;
	shl.b64 	%rd79, %rd78, 2;
	add.s64 	%rd80, %rd1, %rd79;
	st.global.f32 	[%rd80], %f2;
	add.s32 	%r109, %r222, 4;
	setp.eq.s32 	%p21, %r109, %r44;
	@%p21 bra 	$L__BB0_44;
	add.s32 	%r110, %r40, 4;
	mul.lo.s32 	%r111, %r110, %r43;
	cvt.u64.u32 	%rd81, %r111;
	add.s64 	%rd82, %rd81, %rd3;
	shl.b64 	%rd83, %rd82, 2;
	add.s64 	%rd84, %rd1, %rd83;
	st.global.f32 	[%rd84], %f2;
	add.s32 	%r112, %r222, 5;
	setp.eq.s32 	%p22, %r112, %r44;
	@%p22 bra 	$L__BB0_44;
	add.s32 	%r113, %r40, 5;
	mul.lo.s32 	%r114, %r113, %r43;
	cvt.u64.u32 	%rd85, %r114;
	add.s64 	%rd86, %rd85, %rd3;
	shl.b64 	%rd87, %rd86, 2;
	add.s64 	%rd88, %rd1, %rd87;
	st.global.f32 	[%rd88], %f2;
	add.s32 	%r115, %r222, 6;
	setp.eq.s32 	%p23, %r115, %r44;
	@%p23 bra 	$L__BB0_44;
	add.s32 	%r116, %r40, 6;
	mul.lo.s32 	%r117, %r116, %r43;
	cvt.u64.u32 	%rd89, %r117;
	add.s64 	%rd90, %rd89, %rd3;
	shl.b64 	%rd91, %rd90, 2;
	add.s64 	%rd92, %rd1, %rd91;
	st.global.f32 	[%rd92], %f2;
	add.s32 	%r118, %r222, 7;
	setp.eq.s32 	%p24, %r118, %r44;
	@%p24 bra 	$L__BB0_44;
	add.s32 	%r119, %r40, 7;
	mul.lo.s32 	%r120, %r119, %r43;
	cvt.u64.u32 	%rd93, %r120;
	add.s64 	%rd94, %rd93, %rd3;
	shl.b64 	%rd95, %rd94, 2;
	add.s64 	%rd96, %rd1, %rd95;
	st.global.f32 	[%rd96], %f2;
$L__BB0_44:
	add.s32 	%r222, %r222, 8;
	setp.lt.u32 	%p35, %r222, %r44;
	@%p35 bra 	$L__BB0_2;
$L__BB0_45:
	ret;

}


// ===== COMPILED SASS (sm_100) =====

	.target	sm_100

	.elftype	@"ET_EXEC"


//--------------------- .note.nv.tkinfo           --------------------------
	.section	.note.nv.tkinfo,"",@"SHT_NOTE"
	.sectionflags	@"SHF_NOTE_NV_TKINFO"
	.tkinfo
        /*0018*/ 	.word	0x00000002
        /*0030*/ 	.string	""
        /*0030*/ 	.string	"ptxas"
        /*0030*/ 	.string	"Cuda compilation tools, release 13.0, V13.0.88"
        /*0030*/ 	.string	"Build cuda_13.0.r13.0/compiler.36424714_0"
        /*0030*/ 	.string	"-arch sm_100 -m 64 "



//--------------------- .note.nv.cuinfo           --------------------------
	.section	.note.nv.cuinfo,"",@"SHT_NOTE"
	.sectionflags	@"SHF_NOTE_NV_CUINFO"
        /*0018*/ 	.short	0x0002
        /*001a*/ 	.short	0x0064
        /*001c*/ 	.short	0x0082
	.zero		2


//--------------------- .nv.info                  --------------------------
	.section	.nv.info,"",@"SHT_CUDA_INFO"
	.align	4


	//----- nvinfo : EIATTR_REGCOUNT
	.align		4
        /*0000*/ 	.byte	0x04, 0x2f
        /*0002*/ 	.short	(.L_1 - .L_0)
	.align		4
.L_0:
        /*0004*/ 	.word	index@(filter)
        /*0008*/ 	.word	0x00000050


	//----- nvinfo : EIATTR_FRAME_SIZE
	.align		4
.L_1:
        /*000c*/ 	.byte	0x04, 0x11
        /*000e*/ 	.short	(.L_3 - .L_2)
	.align		4
.L_2:
        /*0010*/ 	.word	index@(filter)
        /*0014*/ 	.word	0x00000000


	//----- nvinfo : EIATTR_MIN_STACK_SIZE
	.align		4
.L_3:
        /*0018*/ 	.byte	0x04, 0x12
        /*001a*/ 	.short	(.L_5 - .L_4)
	.align		4
.L_4:
        /*001c*/ 	.word	index@(filter)
        /*0020*/ 	.word	0x00000000
.L_5:


//--------------------- .nv.compat                --------------------------
	.section	.nv.compat,"",@"SHT_CUDA_COMPAT_INFO"
	.align	4
        /*0000*/ 	.byte	0x02, 0x09, 0x00, 0x00, 0x02, 0x02, 0x01, 0x00, 0x02, 0x05, 0x05, 0x00, 0x03, 0x07, 0x01, 0x01
        /*0010*/ 	.byte	0x02, 0x03, 0x00, 0x00, 0x02, 0x06, 0x01, 0x00, 0x04, 0x0b, 0x08, 0x00, 0x09, 0x00, 0x00, 0x00
        /*0020*/ 	.byte	0x00, 0x00, 0x00, 0x00


//--------------------- .nv.info.filter           --------------------------
	.section	.nv.info.filter,"",@"SHT_CUDA_INFO"
	.sectionflags	@""
	.align	4


	//----- nvinfo : EIATTR_CUDA_API_VERSION
	.align		4
        /*0000*/ 	.byte	0x04, 0x37
        /*0002*/ 	.short	(.L_7 - .L_6)
.L_6:
        /*0004*/ 	.word	0x00000082


	//----- nvinfo : EIATTR_KPARAM_INFO
	.align		4
.L_7:
        /*0008*/ 	.byte	0x04, 0x17
        /*000a*/ 	.short	(.L_9 - .L_8)
.L_8:
        /*000c*/ 	.word	0x00000000
        /*0010*/ 	.short	0x0007
        /*0012*/ 	.short	0x0030
        /*0014*/ 	.byte	0x00, 0xf5, 0x21, 0x00


	//----- nvinfo : EIATTR_KPARAM_INFO
	.align		4
.L_9:
        /*0018*/ 	.byte	0x04, 0x17
        /*001a*/ 	.short	(.L_11 - .L_10)
.L_10:
        /*001c*/ 	.word	0x00000000
        /*0020*/ 	.short	0x0006
        /*0022*/ 	.short	0x002c
        /*0024*/ 	.byte	0x00, 0xf0, 0x11, 0x00


	//----- nvinfo : EIATTR_KPARAM_INFO
	.align		4
.L_11:
        /*0028*/ 	.byte	0x04, 0x17
        /*002a*/ 	.short	(.L_13 - .L_12)
.L_12:
        /*002c*/ 	.word	0x00000000
        /*0030*/ 	.short	0x0005
        /*0032*/ 	.short	0x0028
        /*0034*/ 	.byte	0x00, 0xf0, 0x11, 0x00


	//----- nvinfo : EIATTR_KPARAM_INFO
	.align		4
.L_13:
        /*0038*/ 	.byte	0x04, 0x17
        /*003a*/ 	.short	(.L_15 - .L_14)
.L_14:
        /*003c*/ 	.word	0x00000000
        /*0040*/ 	.short	0x0004
        /*0042*/ 	.short	0x0020
        /*0044*/ 	.byte	0x00, 0xf5, 0x21, 0x00


	//----- nvinfo : EIATTR_KPARAM_INFO
	.align		4
.L_15:
        /*0048*/ 	.byte	0x04, 0x17
        /*004a*/ 	.short	(.L_17 - .L_16)
.L_16:
        /*004c*/ 	.word	0x00000000
        /*0050*/ 	.short	0x0003
        /*0052*/ 	.short	0x0018
        /*0054*/ 	.byte	0x00, 0xf0, 0x11, 0x00


	//----- nvinfo : EIATTR_KPARAM_INFO
	.align		4
.L_17:
        /*0058*/ 	.byte	0x04, 0x17
        /*005a*/ 	.short	(.L_19 - .L_18)
.L_18:
        /*005c*/ 	.word	0x00000000
        /*0060*/ 	.short	0x0002
        /*0062*/ 	.short	0x0010
        /*0064*/ 	.byte	0x00, 0xf5, 0x21, 0x00


	//----- nvinfo : EIATTR_KPARAM_INFO
	.align		4
.L_19:
        /*0068*/ 	.byte	0x04, 0x17
        /*006a*/ 	.short	(.L_21 - .L_20)
.L_20:
        /*006c*/ 	.word	0x00000000
        /*0070*/ 	.short	0x0001
        /*0072*/ 	.short	0x0008
        /*0074*/ 	.byte	0x00, 0xf0, 0x11, 0x00


	//----- nvinfo : EIATTR_KPARAM_INFO
	.align		4
.L_21:
        /*0078*/ 	.byte	0x04, 0x17
        /*007a*/ 	.short	(.L_23 - .L_22)
.L_22:
        /*007c*/ 	.word	0x00000000
        /*0080*/ 	.short	0x0000
        /*0082*/ 	.short	0x0000
        /*0084*/ 	.byte	0x00, 0xf5, 0x21, 0x00


	//----- nvinfo : EIATTR_SPARSE_MMA_MASK
	.align		4
.L_23:
        /*0088*/ 	.byte	0x03, 0x50
        /*008a*/ 	.short	0x0000


	//----- nvinfo : EIATTR_MAXREG_COUNT
	.align		4
        /*008c*/ 	.byte	0x03, 0x1b
        /*008e*/ 	.short	0x00ff


	//----- nvinfo : EIATTR_NUM_BARRIERS
	.align		4
        /*0090*/ 	.byte	0x02, 0x4c
        /*0092*/ 	.byte	0x01
	.zero		1


	//----- nvinfo : EIATTR_MERCURY_ISA_VERSION
	.align		4
        /*0094*/ 	.byte	0x03, 0x5f
        /*0096*/ 	.short	0x0101


	//----- nvinfo : EIATTR_VRC_CTA_INIT_COUNT
	.align		4
        /*0098*/ 	.byte	0x02, 0x4a
	.zero		1
	.zero		1


	//----- nvinfo : EIATTR_EXIT_INSTR_OFFSETS
	.align		4
        /*009c*/ 	.byte	0x04, 0x1c
        /*009e*/ 	.short	(.L_25 - .L_24)


	//   ....[0]....
.L_24:
        /*00a0*/ 	.word	0x00000030


	//   ....[1]....
        /*00a4*/ 	.word	0x00003cc0


	//----- nvinfo : EIATTR_CRS_STACK_SIZE
	.align		4
.L_25:
        /*00a8*/ 	.byte	0x04, 0x1e
        /*00aa*/ 	.short	(.L_27 - .L_26)
.L_26:
        /*00ac*/ 	.word	0x00000000


	//----- nvinfo : EIATTR_CBANK_PARAM_SIZE
	.align		4
.L_27:
        /*00b0*/ 	.byte	0x03, 0x19
        /*00b2*/ 	.short	0x0038


	//----- nvinfo : EIATTR_PARAM_CBANK
	.align		4
        /*00b4*/ 	.byte	0x04, 0x0a
        /*00b6*/ 	.short	(.L_29 - .L_28)
	.align		4
.L_28:
        /*00b8*/ 	.word	index@(.nv.constant0.filter)
        /*00bc*/ 	.short	0x0380
        /*00be*/ 	.short	0x0038


	//----- nvinfo : EIATTR_SW_WAR
	.align		4
.L_29:
        /*00c0*/ 	.byte	0x04, 0x36
        /*00c2*/ 	.short	(.L_31 - .L_30)
.L_30:
        /*00c4*/ 	.word	0x00000008
.L_31:


//--------------------- .nv.callgraph             --------------------------
	.section	.nv.callgraph,"",@"SHT_CUDA_CALLGRAPH"
	.align	4
	.sectionentsize	8
	.align		4
        /*0000*/ 	.word	0x00000000
	.align		4
        /*0004*/ 	.word	0xffffffff
	.align		4
        /*0008*/ 	.word	0x00000000
	.align		4
        /*000c*/ 	.word	0xfffffffe
	.align		4
        /*0010*/ 	.word	0x00000000
	.align		4
        /*0014*/ 	.word	0xfffffffd
	.align		4
        /*0018*/ 	.word	0x00000000
	.align		4
        /*001c*/ 	.word	0xfffffffc


//--------------------- .text.filter              --------------------------
	.section	.text.filter,"ax",@progbits
	.align	128
        .global         filter
        .type           filter,@function
        .size           filter,(.L_x_15 - filter)
        .other          filter,@"STO_CUDA_ENTRY STV_DEFAULT"
filter:
.text.filter:
[----:B------:R-:W-:Y:S01]  /*0000*/  LDC R1, c[0x0][0x37c] ;  /* 0x0000df00ff017b82 */ /* 0x000fe20000000800 */
[----:B------:R-:W0:Y:S02]  /*0010*/  LDCU UR10, c[0x0][0x3ac] ;  /* 0x00007580ff0a77ac */ /* 0x000e240008000800 */
[----:B0-----:R-:W-:-:S13]  /*0020*/  ISETP.NE.AND P0, PT, RZ, UR10, PT ;  /* 0x0000000aff007c0c */ /* 0x001fda000bf05270 */
[----:B------:R-:W-:Y:S05]  /*0030*/  @!P0 EXIT ;  /* 0x000000000000894d */ /* 0x000fea0003800000 */
[----:B------:R-:W0:Y:S01]  /*0040*/  S2UR UR18, SR_CTAID.X ;  /* 0x00000000001279c3 */ /* 0x000e220000002500 */
[----:B------:R-:W1:Y:S01]  /*0050*/  LDCU UR13, c[0x0][0x388] ;  /* 0x00007100ff0d77ac */ /* 0x000e620008000800 */
[----:B------:R-:W2:Y:S01]  /*0060*/  S2R R0, SR_TID.X ;  /* 0x0000000000007919 */ /* 0x000ea20000002100 */
[----:B------:R-:W3:Y:S05]  /*0070*/  LDCU.64 UR14, c[0x0][0x380] ;  /* 0x00007000ff0e77ac */ /* 0x000eea0008000a00 */
[----:B------:R-:W2:Y:S01]  /*0080*/  LDC.64 R2, c[0x0][0x3a0] ;  /* 0x0000e800ff027b82 */ /* 0x000ea20000000a00 */
[----:B------:R-:W4:Y:S01]  /*0090*/  LDCU.64 UR16, c[0x0][0x358] ;  /* 0x00006b00ff1077ac */ /* 0x000f220008000a00 */
[----:B------:R-:W4:Y:S01]  /*00a0*/  LDCU.64 UR20, c[0x0][0x3b0] ;  /* 0x00007600ff1477ac */ /* 0x000f220008000a00 */
[----:B-1----:R-:W-:-:S05]  /*00b0*/  UIMAD UR8, UR10, UR13, URZ ;  /* 0x0000000d0a0872a4 */ /* 0x002fca000f8e02ff */
[----:B------:R-:W1:Y:S01]  /*00c0*/  S2UR UR9, SR_CgaCtaId ;  /* 0x00000000000979c3 */ /* 0x000e620000008800 */
[----:B0-----:R-:W-:Y:S02]  /*00d0*/  UIMAD.WIDE.U32 UR4, UR8, UR18, URZ ;  /* 0x00000012080472a5 */ /* 0x001fe4000f8e00ff */
[----:B------:R-:W-:Y:S02]  /*00e0*/  UIMAD.WIDE.U32 UR6, UR8, 0x4, URZ ;  /* 0x00000004080678a5 */ /* 0x000fe4000f8e00ff */
[----:B---3--:R-:W-:-:S04]  /*00f0*/  ULEA UR11, UP0, UR4, UR14, 0x2 ;  /* 0x0000000e040b7291 */ /* 0x008fc8000f8010ff */
[----:B------:R-:W-:Y:S02]  /*0100*/  ULEA.HI.X UR12, UR4, UR15, UR5, 0x2, UP0 ;  /* 0x0000000f040c7291 */ /* 0x000fe400080f1405 */
[----:B------:R-:W-:Y:S01]  /*0110*/  UIADD3 UR5, UP1, UPT, -UR6, UR11, URZ ;  /* 0x0000000b06057290 */ /* 0x000fe2000ff3e1ff */
[C---:B--2---:R-:W-:Y:S01]  /*0120*/  IMAD.WIDE.U32 R2, R0.reuse, 0x4, R2 ;  /* 0x0000000400027825 */ /* 0x044fe200078e0002 */
[----:B------:R-:W-:Y:S02]  /*0130*/  UIADD3 UR4, UPT, UPT, UR10, -0x1, URZ ;  /* 0xffffffff0a047890 */ /* 0x000fe4000fffe0ff */
[----:B------:R-:W-:Y:S02]  /*0140*/  UIADD3.X UR10, UPT, UPT, ~UR7, UR12, URZ, UP1, !UPT ;  /* 0x0000000c070a7290 */ /* 0x000fe40008ffe5ff */
[----:B------:R-:W-:Y:S01]  /*0150*/  UISETP.NE.AND UP1, UPT, UR18, UR4, UPT ;  /* 0x000000041200728c */ /* 0x000fe2000bf25270 */
[----:B------:R-:W-:Y:S01]  /*0160*/  SHF.L.U32 R72, R0, 0x2, RZ ;  /* 0x0000000200487819 */ /* 0x000fe200000006ff */
[----:B------:R-:W-:Y:S01]  /*0170*/  UISETP.NE.AND UP0, UPT, UR18, URZ, UPT ;  /* 0x000000ff1200728c */ /* 0x000fe2000bf05270 */
[----:B----4-:R0:W5:Y:S01]  /*0180*/  LDG.E.CONSTANT R63, desc[UR16][R2.64] ;  /* 0x00000010023f7981 */ /* 0x010162000c1e9900 */
[----:B------:R-:W-:Y:S01]  /*0190*/  USEL UR6, UR8, URZ, UP1 ;  /* 0x000000ff08067287 */ /* 0x000fe20008800000 */
[----:B------:R-:W-:Y:S01]  /*01a0*/  IADD3 R68, P2, PT, R72, UR20, RZ ;  /* 0x0000001448447c10 */ /* 0x000fe2000ff5e0ff */
[----:B------:R-:W-:Y:S01]  /*01b0*/  USEL UR7, UR5, UR14, UP0 ;  /* 0x0000000e05077287 */ /* 0x000fe20008000000 */
[----:B------:R-:W-:Y:S01]  /*01c0*/  HFMA2 R64, -RZ, RZ, 0, 0 ;  /* 0x00000000ff407431 */ /* 0x000fe200000001ff */
[----:B------:R-:W-:-:S02]  /*01d0*/  USEL UR10, UR10, UR15, UP0 ;  /* 0x0000000f0a0a7287 */ /* 0x000fc40008000000 */
[----:B------:R-:W-:Y:S01]  /*01e0*/  ULEA UR5, UP0, UR6, UR11, 0x2 ;  /* 0x0000000b06057291 */ /* 0x000fe2000f8010ff */
[----:B------:R-:W-:Y:S01]  /*01f0*/  UMOV UR4, 0x400 ;  /* 0x0000040000047882 */ /* 0x000fe20000000000 */
[----:B0-----:R-:W-:Y:S02]  /*0200*/  SHF.R.U32.HI R2, RZ, 0x1e, R0 ;  /* 0x0000001eff027819 */ /* 0x001fe40000011600 */
[----:B------:R-:W-:Y:S02]  /*0210*/  ULEA.HI.X UR6, UR6, UR12, URZ, 0x2, UP0 ;  /* 0x0000000c06067291 */ /* 0x000fe400080f14ff */
[----:B-1----:R-:W-:Y:S01]  /*0220*/  ULEA UR4, UR9, UR4, 0x18 ;  /* 0x0000000409047291 */ /* 0x002fe2000f8ec0ff */
[C---:B------:R-:W-:Y:S01]  /*0230*/  IADD3 R70, P1, PT, R72.reuse, UR5, RZ ;  /* 0x0000000548467c10 */ /* 0x040fe2000ff3e0ff */
[----:B------:R-:W-:Y:S01]  /*0240*/  ULOP3.LUT UR8, UR13, 0x7ffffffc, URZ, 0xc0, !UPT ;  /* 0x7ffffffc0d087892 */ /* 0x000fe2000f8ec0ff */
[----:B------:R-:W-:Y:S01]  /*0250*/  IADD3 R72, P0, PT, R72, UR7, RZ ;  /* 0x0000000748487c10 */ /* 0x000fe2000ff1e0ff */
[----:B------:R-:W-:Y:S01]  /*0260*/  UIMAD UR4, UR13, 0x28, UR4 ;  /* 0x000000280d0478a4 */ /* 0x000fe2000f8e0204 */
[----:B------:R-:W-:-:S02]  /*0270*/  IADD3.X R69, PT, PT, R2, UR21, RZ, P2, !PT ;  /* 0x0000001502457c10 */ /* 0x000fc400097fe4ff */
[C---:B------:R-:W-:Y:S01]  /*0280*/  IADD3.X R71, PT, PT, R2.reuse, UR6, RZ, P1, !PT ;  /* 0x0000000602477c10 */ /* 0x040fe20008ffe4ff */
[----:B------:R-:W-:Y:S01]  /*0290*/  UIMAD UR4, UR13, 0x2c, UR4 ;  /* 0x0000002c0d0478a4 */ /* 0x000fe2000f8e0204 */
[----:B------:R-:W-:-:S11]  /*02a0*/  IADD3.X R73, PT, PT, R2, UR10, RZ, P0, !PT ;  /* 0x0000000a02497c10 */ /* 0x000fd600087fe4ff */
.L_x_13:
[----:B01----:R-:W0:Y:S01]  /*02b0*/  S2R R2, SR_CgaCtaId ;  /* 0x0000000000027919 */ /* 0x003e220000008800 */
[----:B--2---:R-:W1:Y:S01]  /*02c0*/  LDC R3, c[0x0][0x388] ;  /* 0x0000e200ff037b82 */ /* 0x004e620000000800 */
[----:B------:R-:W-:Y:S01]  /*02d0*/  MOV R11, 0x400 ;  /* 0x00000400000b7802 */ /* 0x000fe20000000f00 */
[----:B------:R-:W-:Y:S06]  /*02e0*/  BSSY.RECONVERGENT B0, `(.L_x_0) ;  /* 0x00000ce000007945 */ /* 0x000fec0003800200 */
[----:B------:R-:W2:Y:S08]  /*02f0*/  LDC R15, c[0x0][0x388] ;  /* 0x0000e200ff0f7b82 */ /* 0x000eb00000000800 */
[----:B------:R-:W-:Y:S01]  /*0300*/  BAR.SYNC.DEFER_BLOCKING 0x0 ;  /* 0x0000000000007b1d */ /* 0x000fe20000010000 */
[----:B-1----:R-:W-:-:S02]  /*0310*/  ISETP.GE.AND P0, PT, R0, R3, PT ;  /* 0x000000030000720c */ /* 0x002fc40003f06270 */
[----:B0-----:R-:W-:-:S05]  /*0320*/  LEA R11, R2, R11, 0x18 ;  /* 0x0000000b020b7211 */ /* 0x001fca00078ec0ff */
[----:B--2---:R-:W-:-:S04]  /*0330*/  IMAD R2, R15, 0x28, R11 ;  /* 0x000000280f027824 */ /* 0x004fc800078e020b */
[----:B------:R-:W-:Y:S02]  /*0340*/  IMAD R61, R15, -0x24, R2 ;  /* 0xffffffdc0f3d7824 */ /* 0x000fe400078e0202 */
[----:B------:R-:W-:Y:S05]  /*0350*/  @P0 BRA `(.L_x_1) ;  /* 0x0000000c00180947 */ /* 0x000fea0003800000 */
[----:B------:R-:W0:Y:S01]  /*0360*/  LDC R12, c[0x0][0x3ac] ;  /* 0x0000eb00ff0c7b82 */ /* 0x000e220000000800 */
[----:B------:R-:W1:Y:S01]  /*0370*/  LDCU UR5, c[0x0][0x3ac] ;  /* 0x00007580ff0577ac */ /* 0x000e620008000800 */
[C---:B------:R-:W-:Y:S02]  /*0380*/  SHF.L.U32 R17, R0.reuse, 0x2, RZ ;  /* 0x0000000200117819 */ /* 0x040fe400000006ff */
[----:B------:R-:W-:Y:S02]  /*0390*/  LEA R2, R0, R61, 0x2 ;  /* 0x0000003d00027211 */ /* 0x000fe400078e10ff */
[----:B------:R-:W-:Y:S02]  /*03a0*/  MOV R10, RZ ;  /* 0x000000ff000a7202 */ /* 0x000fe40000000f00 */
[----:B------:R-:W2:Y:S01]  /*03b0*/  LDC.64 R8, c[0x0][0x380] ;  /* 0x0000e000ff087b82 */ /* 0x000ea20000000a00 */
[----:B0-----:R-:W-:-:S04]  /*03c0*/  IMAD R13, R12, R15, RZ ;  /* 0x0000000f0c0d7224 */ /* 0x001fc800078e02ff */
[----:B------:R-:W-:-:S03]  /*03d0*/  IMAD.WIDE.U32 R4, R13, UR18, RZ ;  /* 0x000000120d047c25 */ /* 0x000fc6000f8e00ff */
[----:B--2---:R-:W-:-:S04]  /*03e0*/  LEA R6, P0, R4, R8, 0x2 ;  /* 0x0000000804067211 */ /* 0x004fc800078010ff */
[----:B------:R-:W-:Y:S02]  /*03f0*/  LEA.HI.X R7, R4, R9, R5, 0x2, P0 ;  /* 0x0000000904077211 */ /* 0x000fe400000f1405 */
[----:B-1----:R-:W-:Y:S02]  /*0400*/  ISETP.NE.AND P0, PT, R64, UR5, PT ;  /* 0x0000000540007c0c */ /* 0x002fe4000bf05270 */
[----:B------:R-:W-:Y:S02]  /*0410*/  SHF.R.U32.HI R5, RZ, 0x1e, R0 ;  /* 0x0000001eff057819 */ /* 0x000fe40000011600 */
[----:B------:R-:W-:-:S04]  /*0420*/  IADD3 R4, P1, PT, R17, R6, RZ ;  /* 0x0000000611047210 */ /* 0x000fc80007f3e0ff */
[----:B------:R-:W-:-:S05]  /*0430*/  IADD3.X R5, PT, PT, R5, R7, RZ, P1, !PT ;  /* 0x0000000705057210 */ /* 0x000fca0000ffe4ff */
[----:B------:R-:W-:Y:S05]  /*0440*/  @!P0 BRA `(.L_x_2) ;  /* 0x0000000400f08947 */ /* 0x000fea0003800000 */
[----:B------:R-:W-:-:S04]  /*0450*/  IMAD R21, R64, R3, RZ ;  /* 0x0000000340157224 */ /* 0x000fc800078e02ff */
[----:B------:R-:W-:-:S04]  /*0460*/  IMAD.WIDE R16, R21, 0x4, R72 ;  /* 0x0000000415107825 */ /* 0x000fc800078e0248 */
[C---:B------:R-:W-:Y:S01]  /*0470*/  IMAD.WIDE R18, R21.reuse, 0x4, R4 ;  /* 0x0000000415127825 */ /* 0x040fe200078e0204 */
[----:B------:R-:W2:Y:S03]  /*0480*/  LDG.E.CONSTANT R23, desc[UR16][R16.64] ;  /* 0x0000001010177981 */ /* 0x000ea6000c1e9900 */
[----:B------:R-:W-:Y:S01]  /*0490*/  IMAD.WIDE R20, R21, 0x4, R70 ;  /* 0x0000000415147825 */ /* 0x000fe200078e0246 */
[----:B------:R-:W3:Y:S04]  /*04a0*/  LDG.E.CONSTANT R14, desc[UR16][R18.64] ;  /* 0x00000010120e7981 */ /* 0x000ee8000c1e9900 */
[----:B------:R-:W4:Y:S01]  /*04b0*/  LDG.E.CONSTANT R22, desc[UR16][R20.64] ;  /* 0x0000001014167981 */ /* 0x000f22000c1e9900 */
[----:B------:R-:W-:-:S04]  /*04c0*/  IMAD R24, R15, 0x28, R2 ;  /* 0x000000280f187824 */ /* 0x000fc800078e0202 */
[----:B------:R-:W-:Y:S01]  /*04d0*/  IMAD R25, R3, 0x28, R24 ;  /* 0x0000002803197824 */ /* 0x000fe200078e0218 */
[----:B------:R-:W-:-:S04]  /*04e0*/  IADD3 R10, PT, PT, R64, 0x1, RZ ;  /* 0x00000001400a7810 */ /* 0x000fc80007ffe0ff */
[----:B------:R-:W-:Y:S01]  /*04f0*/  ISETP.NE.AND P0, PT, R10, UR5, PT ;  /* 0x000000050a007c0c */ /* 0x000fe2000bf05270 */
[----:B------:R-:W-:Y:S01]  /*0500*/  HFMA2 R10, -RZ, RZ, 0, 5.9604644775390625e-08 ;  /* 0x00000001ff0a7431 */ /* 0x000fe200000001ff */
[----:B--2---:R0:W-:Y:S04]  /*0510*/  STS [R2], R23 ;  /* 0x0000001702007388 */ /* 0x0041e80000000800 */
[----:B---3--:R0:W-:Y:S04]  /*0520*/  STS [R24], R14 ;  /* 0x0000000e18007388 */ /* 0x0081e80000000800 */
[----:B----4-:R0:W-:Y:S03]  /*0530*/  STS [R25], R22 ;  /* 0x0000001619007388 */ /* 0x0101e60000000800 */
[----:B------:R-:W-:Y:S05]  /*0540*/  @!P0 BRA `(.L_x_2) ;  /* 0x0000000400b08947 */ /* 0x000fea0003800000 */
[----:B------:R-:W-:-:S04]  /*0550*/  IMAD.WIDE R16, R3, 0x4, R16 ;  /* 0x0000000403107825 */ /* 0x000fc800078e0210 */
[C---:B------:R-:W-:Y:S01]  /*0560*/  IMAD.WIDE R18, R3.reuse, 0x4, R18 ;  /* 0x0000000403127825 */ /* 0x040fe200078e0212 */
[----:B0-----:R-:W2:Y:S03]  /*0570*/  LDG.E.CONSTANT R14, desc[UR16][R16.64] ;  /* 0x00000010100e7981 */ /* 0x001ea6000c1e9900 */
[----:B------:R-:W-:Y:S01]  /*0580*/  IMAD.WIDE R20, R3, 0x4, R20 ;  /* 0x0000000403147825 */ /* 0x000fe200078e0214 */
[----:B------:R-:W3:Y:S04]  /*0590*/  LDG.E.CONSTANT R22, desc[UR16][R18.64] ;  /* 0x0000001012167981 */ /* 0x000ee8000c1e9900 */
[----:B------:R-:W4:Y:S01]  /*05a0*/  LDG.E.CONSTANT R23, desc[UR16][R20.64] ;  /* 0x0000001014177981 */ /* 0x000f22000c1e9900 */
[----:B------:R-:W-:-:S05]  /*05b0*/  LEA R26, R15, R2, 0x2 ;  /* 0x000000020f1a7211 */ /* 0x000fca00078e10ff */
[----:B------:R-:W-:-:S04]  /*05c0*/  IMAD R25, R15, 0x28, R26 ;  /* 0x000000280f197824 */ /* 0x000fc800078e021a */
[----:B------:R-:W-:Y:S01]  /*05d0*/  IMAD R24, R3, 0x28, R25 ;  /* 0x0000002803187824 */ /* 0x000fe200078e0219 */
[----:B------:R-:W-:-:S04]  /*05e0*/  IADD3 R10, PT, PT, R64, 0x2, RZ ;  /* 0x00000002400a7810 */ /* 0x000fc80007ffe0ff */
[----:B------:R-:W-:Y:S02]  /*05f0*/  ISETP.NE.AND P0, PT, R10, UR5, PT ;  /* 0x000000050a007c0c */ /* 0x000fe4000bf05270 */
[----:B------:R-:W-:Y:S01]  /*0600*/  MOV R10, 0x2 ;  /* 0x00000002000a7802 */ /* 0x000fe20000000f00 */
[----:B--2---:R1:W-:Y:S04]  /*0610*/  STS [R26], R14 ;  /* 0x0000000e1a007388 */ /* 0x0043e80000000800 */
[----:B---3--:R1:W-:Y:S04]  /*0620*/  STS [R25], R22 ;  /* 0x0000001619007388 */ /* 0x0083e80000000800 */
[----:B----4-:R1:W-:Y:S02]  /*0630*/  STS [R24], R23 ;  /* 0x0000001718007388 */ /* 0x0103e40000000800 */
[----:B------:R-:W-:Y:S05]  /*0640*/  @!P0 BRA `(.L_x_2) ;  /* 0x0000000400708947 */ /* 0x000fea0003800000 */
[----:B------:R-:W-:-:S04]  /*0650*/  IMAD.WIDE R16, R3, 0x4, R16 ;  /* 0x0000000403107825 */ /* 0x000fc800078e0210 */
[C---:B------:R-:W-:Y:S01]  /*0660*/  IMAD.WIDE R18, R3.reuse, 0x4, R18 ;  /* 0x0000000403127825 */ /* 0x040fe200078e0212 */
[----:B-1----:R-:W2:Y:S03]  /*0670*/  LDG.E.CONSTANT R14, desc[UR16][R16.64] ;  /* 0x00000010100e7981 */ /* 0x002ea6000c1e9900 */
        /* <DEDUP_REMOVED lines=15> */
[----:B--2---:R-:W2:Y:S03]  /*0770*/  LDG.E.CONSTANT R14, desc[UR16][R16.64] ;  /* 0x00000010100e7981 */ /* 0x004ea6000c1e9900 */
[----:B------:R-:W-:Y:S01]  /*0780*/  IMAD.WIDE R20, R3, 0x4, R20 ;  /* 0x0000000403147825 */ /* 0x000fe200078e0214 */
[----:B------:R-:W3:Y:S04]  /*0790*/  LDG.E.CONSTANT R22, desc[UR16][R18.64] ;  /* 0x0000001012167981 */ /* 0x000ee8000c1e9900 */
[----:B------:R-:W4:Y:S01]  /*07a0*/  LDG.E.CONSTANT R23, desc[UR16][R20.64] ;  /* 0x0000001014177981 */ /* 0x000f22000c1e9900 */
[----:B------:R-:W-:-:S05]  /*07b0*/  LEA R26, R15, R26, 0x2 ;  /* 0x0000001a0f1a7211 */ /* 0x000fca00078e10ff */
[----:B------:R-:W-:-:S04]  /*07c0*/  IMAD R25, R15, 0x28, R26 ;  /* 0x000000280f197824 */ /* 0x000fc800078e021a */
[----:B------:R-:W-:Y:S01]  /*07d0*/  IMAD R24, R3, 0x28, R25 ;  /* 0x0000002803187824 */ /* 0x000fe200078e0219 */
[----:B------:R-:W-:-:S04]  /*07e0*/  IADD3 R10, PT, PT, R64, 0x4, RZ ;  /* 0x00000004400a7810 */ /* 0x000fc80007ffe0ff */
[----:B------:R-:W-:Y:S01]  /*07f0*/  ISETP.NE.AND P0, PT, R10, UR5, PT ;  /* 0x000000050a007c0c */ /* 0x000fe2000bf05270 */
[----:B------:R-:W-:Y:S01]  /*0800*/  HFMA2 R10, -RZ, RZ, 0, 2.384185791015625e-07 ;  /* 0x00000004ff0a7431 */ /* 0x000fe200000001ff */
[----:B--2---:R0:W-:Y:S04]  /*0810*/  STS [R26], R14 ;  /* 0x0000000e1a007388 */ /* 0x0041e80000000800 */
[----:B---3--:R0:W-:Y:S04]  /*0820*/  STS [R25], R22 ;  /* 0x0000001619007388 */ /* 0x0081e80000000800 */
[----:B----4-:R0:W-:Y:S03]  /*0830*/  STS [R24], R23 ;  /* 0x0000001718007388 */ /* 0x0101e60000000800 */
[----:B------:R-:W-:Y:S05]  /*0840*/  @!P0 BRA `(.L_x_2) ;  /* 0x0000000000f08947 */ /* 0x000fea0003800000 */
[----:B------:R-:W-:-:S04]  /*0850*/  IMAD.WIDE R16, R3, 0x4, R16 ;  /* 0x0000000403107825 */ /* 0x000fc800078e0210 */
[C---:B------:R-:W-:Y:S01]  /*0860*/  IMAD.WIDE R18, R3.reuse, 0x4, R18 ;  /* 0x0000000403127825 */ /* 0x040fe200078e0212 */
[----:B0-----:R-:W2:Y:S03]  /*0870*/  LDG.E.CONSTANT R14, desc[UR16][R16.64] ;  /* 0x00000010100e7981 */ /* 0x001ea6000c1e9900 */
[----:B------:R-:W-:Y:S02]  /*0880*/  IMAD.WIDE R22, R3, 0x4, R20 ;  /* 0x0000000403167825 */ /* 0x000fe400078e0214 */
        /* <DEDUP_REMOVED lines=12> */
[----:B0-----:R-:W-:-:S04]  /*0950*/  IMAD.WIDE R20, R3, 0x4, R16 ;  /* 0x0000000403147825 */ /* 0x001fc800078e0210 */
[C---:B------:R-:W-:Y:S01]  /*0960*/  IMAD.WIDE R16, R3.reuse, 0x4, R18 ;  /* 0x0000000403107825 */ /* 0x040fe200078e0212 */
[----:B------:R-:W2:Y:S03]  /*0970*/  LDG.E.CONSTANT R14, desc[UR16][R20.64] ;  /* 0x00000010140e7981 */ /* 0x000ea6000c1e9900 */
        /* <DEDUP_REMOVED lines=13> */
[----:B------:R-:W-:Y:S01]  /*0a50*/  IADD3 R10, PT, PT, R64, 0x7, RZ ;  /* 0x00000007400a7810 */ /* 0x000fe20007ffe0ff */
[----:B0-----:R-:W-:-:S03]  /*0a60*/  IMAD.WIDE R22, R3, 0x4, R20 ;  /* 0x0000000403167825 */ /* 0x001fc600078e0214 */
[----:B------:R-:W-:Y:S01]  /*0a70*/  ISETP.NE.AND P0, PT, R10, UR5, PT ;  /* 0x000000050a007c0c */ /* 0x000fe2000bf05270 */
[C---:B------:R-:W-:Y:S01]  /*0a80*/  IMAD.WIDE R24, R3.reuse, 0x4, R16 ;  /* 0x0000000403187825 */ /* 0x040fe200078e0210 */
[----:B------:R0:W2:Y:S03]  /*0a90*/  LDG.E.CONSTANT R14, desc[UR16][R22.64] ;  /* 0x00000010160e7981 */ /* 0x0000a6000c1e9900 */
[----:B------:R-:W-:-:S08]  /*0aa0*/  IMAD.WIDE R26, R3, 0x4, R18 ;  /* 0x00000004031a7825 */ /* 0x000fd000078e0212 */
[----:B------:R-:W-:-:S04]  /*0ab0*/  @P0 IMAD.WIDE R16, R3, 0x4, R22 ;  /* 0x0000000403100825 */ /* 0x000fc800078e0216 */
[C---:B------:R-:W-:Y:S02]  /*0ac0*/  @P0 IMAD.WIDE R18, R3.reuse, 0x4, R24 ;  /* 0x0000000403120825 */ /* 0x040fe400078e0218 */
[----:B------:R1:W3:Y:S02]  /*0ad0*/  LDG.E.CONSTANT R24, desc[UR16][R24.64] ;  /* 0x0000001018187981 */ /* 0x0002e4000c1e9900 */
[----:B------:R-:W-:Y:S02]  /*0ae0*/  @P0 IMAD.WIDE R20, R3, 0x4, R26 ;  /* 0x0000000403140825 */ /* 0x000fe400078e021a */
[----:B------:R-:W4:Y:S04]  /*0af0*/  LDG.E.CONSTANT R26, desc[UR16][R26.64] ;  /* 0x000000101a1a7981 */ /* 0x000f28000c1e9900 */
[----:B------:R-:W4:Y:S04]  /*0b00*/  @P0 LDG.E.CONSTANT R16, desc[UR16][R16.64] ;  /* 0x0000001010100981 */ /* 0x000f28000c1e9900 */
[----:B------:R-:W4:Y:S04]  /*0b10*/  @P0 LDG.E.CONSTANT R18, desc[UR16][R18.64] ;  /* 0x0000001012120981 */ /* 0x000f28000c1e9900 */
[----:B------:R-:W4:Y:S01]  /*0b20*/  @P0 LDG.E.CONSTANT R20, desc[UR16][R20.64] ;  /* 0x0000001014140981 */ /* 0x000f22000c1e9900 */
[----:B------:R-:W-:-:S04]  /*0b30*/  LEA R28, R15, R28, 0x2 ;  /* 0x0000001c0f1c7211 */ /* 0x000fc800078e10ff */
[C---:B------:R-:W-:Y:S01]  /*0b40*/  LEA R29, R15.reuse, R28, 0x2 ;  /* 0x0000001c0f1d7211 */ /* 0x040fe200078e10ff */
[----:B------:R-:W-:-:S04]  /*0b50*/  IMAD R30, R15, 0x28, R28 ;  /* 0x000000280f1e7824 */ /* 0x000fc800078e021c */
[----:B0-----:R-:W-:Y:S02]  /*0b60*/  IMAD R22, R15, 0x28, R29 ;  /* 0x000000280f167824 */ /* 0x001fe400078e021d */
[C---:B------:R-:W-:Y:S02]  /*0b70*/  IMAD R23, R3.reuse, 0x28, R30 ;  /* 0x0000002803177824 */ /* 0x040fe400078e021e */
[----:B-1----:R-:W-:Y:S02]  /*0b80*/  @P0 IMAD R25, R3, 0x28, R22 ;  /* 0x0000002803190824 */ /* 0x002fe400078e0216 */
[----:B------:R-:W-:Y:S01]  /*0b90*/  HFMA2 R10, -RZ, RZ, 0, 4.17232513427734375e-07 ;  /* 0x00000007ff0a7431 */ /* 0x000fe200000001ff */
[----:B------:R-:W-:Y:S01]  /*0ba0*/  @P0 MOV R10, 0x8 ;  /* 0x00000008000a0802 */ /* 0x000fe20000000f00 */
[----:B--2---:R0:W-:Y:S04]  /*0bb0*/  STS [R28], R14 ;  /* 0x0000000e1c007388 */ /* 0x0041e80000000800 */
[----:B---3--:R0:W-:Y:S04]  /*0bc0*/  STS [R30], R24 ;  /* 0x000000181e007388 */ /* 0x0081e80000000800 */
[----:B----4-:R0:W-:Y:S04]  /*0bd0*/  STS [R23], R26 ;  /* 0x0000001a17007388 */ /* 0x0101e80000000800 */
[----:B------:R0:W-:Y:S04]  /*0be0*/  @P0 STS [R29], R16 ;  /* 0x000000101d000388 */ /* 0x0001e80000000800 */
[----:B------:R0:W-:Y:S04]  /*0bf0*/  @P0 STS [R22], R18 ;  /* 0x0000001216000388 */ /* 0x0001e80000000800 */
[----:B------:R0:W-:Y:S02]  /*0c00*/  @P0 STS [R25], R20 ;  /* 0x0000001419000388 */ /* 0x0001e40000000800 */
.L_x_2:
[----:B0-----:R-:W-:Y:S01]  /*0c10*/  IMAD.WIDE.U32 R16, R13, 0x4, RZ ;  /* 0x000000040d107825 */ /* 0x001fe200078e00ff */
[----:B------:R-:W-:Y:S02]  /*0c20*/  IADD3 R12, PT, PT, R12, -0x1, RZ ;  /* 0xffffffff0c0c7810 */ /* 0x000fe40007ffe0ff */
[----:B------:R-:W-:Y:S02]  /*0c30*/  ISETP.NE.AND P2, PT, RZ, UR18, PT ;  /* 0x00000012ff007c0c */ /* 0x000fe4000bf45270 */
[----:B------:R-:W-:Y:S02]  /*0c40*/  IADD3 R19, P3, PT, -R16, R6, RZ ;  /* 0x0000000610137210 */ /* 0x000fe40007f7e1ff */
[----:B------:R-:W-:Y:S02]  /*0c50*/  IADD3 R18, PT, PT, R10, R64, RZ ;  /* 0x000000400a127210 */ /* 0x000fe40007ffe0ff */
[----:B------:R-:W-:Y:S02]  /*0c60*/  ISETP.NE.AND P1, PT, R12, UR18, PT ;  /* 0x000000120c007c0c */ /* 0x000fe4000bf25270 */
[----:B------:R-:W-:-:S02]  /*0c70*/  SEL R12, R19, R8, P2 ;  /* 0x00000008130c7207 */ /* 0x000fc40001000000 */
[----:B------:R-:W-:Y:S02]  /*0c80*/  ISETP.NE.AND P0, PT, R18, UR5, PT ;  /* 0x0000000512007c0c */ /* 0x000fe4000bf05270 */
[----:B------:R-:W-:Y:S02]  /*0c90*/  SEL R19, R13, RZ, P1 ;  /* 0x000000ff0d137207 */ /* 0x000fe40000800000 */
[----:B------:R-:W-:Y:S02]  /*0ca0*/  ISETP.NE.AND P1, PT, R64, RZ, PT ;  /* 0x000000ff4000720c */ /* 0x000fe40003f25270 */
[----:B------:R-:W-:Y:S02]  /*0cb0*/  IADD3.X R16, PT, PT, ~R17, R7, RZ, P3, !PT ;  /* 0x0000000711107210 */ /* 0x000fe40001ffe5ff */
[----:B------:R-:W-:Y:S02]  /*0cc0*/  IADD3 R21, PT, PT, R0, -R15, R13 ;  /* 0x8000000f00157210 */ /* 0x000fe40007ffe00d */
[----:B------:R-:W-:-:S02]  /*0cd0*/  SEL R13, R16, R9, P2 ;  /* 0x00000009100d7207 */ /* 0x000fc40001000000 */
[----:B------:R-:W-:Y:S01]  /*0ce0*/  LEA R8, P2, R19, R6, 0x2 ;  /* 0x0000000613087211 */ /* 0x000fe200078410ff */
[----:B------:R-:W-:-:S03]  /*0cf0*/  IMAD.WIDE R16, R21, 0x4, R6 ;  /* 0x0000000415107825 */ /* 0x000fc600078e0206 */
[----:B------:R-:W-:Y:S01]  /*0d00*/  LEA.HI.X R9, R19, R7, RZ, 0x2, P2 ;  /* 0x0000000713097211 */ /* 0x000fe200010f14ff */
[C---:B-12---:R-:W-:Y:S01]  /*0d10*/  IMAD.WIDE R14, R21.reuse, 0x4, R12 ;  /* 0x00000004150e7825 */ /* 0x046fe200078e020c */
[----:B------:R-:W2:Y:S03]  /*0d20*/  @!P0 LDG.E.CONSTANT R23, desc[UR16][R16.64] ;  /* 0x0000001010178981 */ /* 0x000ea6000c1e9900 */
[-C--:B------:R-:W-:Y:S01]  /*0d30*/  @P0 IMAD R13, R18, R3.reuse, RZ ;  /* 0x00000003120d0224 */ /* 0x080fe200078e02ff */
[----:B------:R-:W-:Y:S01]  /*0d40*/  @P1 IADD3 R18, PT, PT, R64, -0x1, RZ ;  /* 0xffffffff40121810 */ /* 0x000fe20007ffe0ff */
[----:B------:R-:W-:Y:S01]  /*0d50*/  IMAD.WIDE R20, R21, 0x4, R8 ;  /* 0x0000000415147825 */ /* 0x000fe200078e0208 */
[----:B------:R0:W3:Y:S03]  /*0d60*/  @!P0 LDG.E.CONSTANT R22, desc[UR16][R14.64] ;  /* 0x000000100e168981 */ /* 0x0000e6000c1e9900 */
[C---:B------:R-:W-:Y:S01]  /*0d70*/  @P0 IMAD.WIDE R6, R13.reuse, 0x4, R72 ;  /* 0x000000040d060825 */ /* 0x040fe200078e0248 */
[----:B------:R-:W4:Y:S03]  /*0d80*/  @!P1 LDG.E.CONSTANT R24, desc[UR16][R72.64] ;  /* 0x0000001048189981 */ /* 0x000f26000c1e9900 */
[C---:B------:R-:W-:Y:S01]  /*0d90*/  @P0 IMAD.WIDE R8, R13.reuse, 0x4, R4 ;  /* 0x000000040d080825 */ /* 0x040fe200078e0204 */
[----:B------:R-:W4:Y:S03]  /*0da0*/  @!P0 LDG.E.CONSTANT R20, desc[UR16][R20.64] ;  /* 0x0000001014148981 */ /* 0x000f26000c1e9900 */
[----:B------:R-:W-:Y:S01]  /*0db0*/  @P0 IMAD.WIDE R12, R13, 0x4, R70 ;  /* 0x000000040d0c0825 */ /* 0x000fe200078e0246 */
[----:B------:R1:W4:Y:S03]  /*0dc0*/  @P0 LDG.E.CONSTANT R6, desc[UR16][R6.64] ;  /* 0x0000001006060981 */ /* 0x000326000c1e9900 */
[-C--:B------:R-:W-:Y:S01]  /*0dd0*/  @P1 IMAD R19, R18, R3.reuse, RZ ;  /* 0x0000000312131224 */ /* 0x080fe200078e02ff */
[----:B------:R1:W4:Y:S03]  /*0de0*/  @P0 LDG.E.CONSTANT R25, desc[UR16][R8.64] ;  /* 0x0000001008190981 */ /* 0x000326000c1e9900 */
[C---:B0-----:R-:W-:Y:S01]  /*0df0*/  @P1 IMAD.WIDE R14, R19.reuse, 0x4, R72 ;  /* 0x00000004130e1825 */ /* 0x041fe200078e0248 */
[----:B------:R-:W4:Y:S03]  /*0e00*/  @P0 LDG.E.CONSTANT R12, desc[UR16][R12.64] ;  /* 0x000000100c0c0981 */ /* 0x000f26000c1e9900 */
[C---:B------:R-:W-:Y:S01]  /*0e10*/  @P1 IMAD.WIDE R16, R19.reuse, 0x4, R4 ;  /* 0x0000000413101825 */ /* 0x040fe200078e0204 */
[----:B------:R0:W4:Y:S03]  /*0e20*/  @!P1 LDG.E.CONSTANT R26, desc[UR16][R4.64] ;  /* 0x00000010041a9981 */ /* 0x000126000c1e9900 */
[----:B------:R-:W-:Y:S01]  /*0e30*/  @P1 IMAD.WIDE R18, R19, 0x4, R70 ;  /* 0x0000000413121825 */ /* 0x000fe200078e0246 */
[----:B------:R-:W4:Y:S04]  /*0e40*/  @!P1 LDG.E.CONSTANT R27, desc[UR16][R70.64] ;  /* 0x00000010461b9981 */ /* 0x000f28000c1e9900 */
[----:B------:R-:W4:Y:S04]  /*0e50*/  @P1 LDG.E.CONSTANT R14, desc[UR16][R14.64] ;  /* 0x000000100e0e1981 */ /* 0x000f28000c1e9900 */
[----:B------:R-:W4:Y:S04]  /*0e60*/  @P1 LDG.E.CONSTANT R16, desc[UR16][R16.64] ;  /* 0x0000001010101981 */ /* 0x000f28000c1e9900 */
[----:B------:R-:W4:Y:S01]  /*0e70*/  @P1 LDG.E.CONSTANT R19, desc[UR16][R18.64] ;  /* 0x0000001012131981 */ /* 0x000f22000c1e9900 */
[----:B-1----:R-:W-:-:S05]  /*0e80*/  IMAD R7, R10, R3, RZ ;  /* 0x000000030a077224 */ /* 0x002fca00078e02ff */
[----:B------:R-:W-:-:S05]  /*0e90*/  LEA R7, R7, R2, 0x2 ;  /* 0x0000000207077211 */ /* 0x000fca00078e10ff */
[----:B------:R-:W-:Y:S01]  /*0ea0*/  IMAD R2, R3, 0x28, R7 ;  /* 0x0000002803027824 */ /* 0x000fe200078e0207 */
[----:B------:R-:W-:-:S03]  /*0eb0*/  LEA R11, R0, R11, 0x2 ;  /* 0x0000000b000b7211 */ /* 0x000fc600078e10ff */
[C---:B------:R-:W-:Y:S01]  /*0ec0*/  IMAD R9, R3.reuse, 0x28, R2 ;  /* 0x0000002803097824 */ /* 0x040fe200078e0202 */
[----:B0-----:R-:W-:Y:S01]  /*0ed0*/  IADD3 R4, PT, PT, R0, -R3, RZ ;  /* 0x8000000300047210 */ /* 0x001fe20007ffe0ff */
[----:B------:R-:W-:-:S03]  /*0ee0*/  IMAD R5, R3, 0x28, R11 ;  /* 0x0000002803057824 */ /* 0x000fc600078e020b */
[----:B------:R-:W-:Y:S01]  /*0ef0*/  LEA R4, R4, UR4, 0x2 ;  /* 0x0000000404047c11 */ /* 0x000fe2000f8e10ff */
[----:B---3--:R0:W-:Y:S04]  /*0f00*/  @!P0 STS [R7], R22 ;  /* 0x0000001607008388 */ /* 0x0081e80000000800 */
[----:B--2---:R0:W-:Y:S04]  /*0f10*/  @!P0 STS [R2], R23 ;  /* 0x0000001702008388 */ /* 0x0041e80000000800 */
[----:B----4-:R0:W-:Y:S04]  /*0f20*/  @!P0 STS [R9], R20 ;  /* 0x0000001409008388 */ /* 0x0101e80000000800 */
[----:B------:R0:W-:Y:S04]  /*0f30*/  @P0 STS [R7], R6 ;  /* 0x0000000607000388 */ /* 0x0001e80000000800 */
[----:B------:R0:W-:Y:S04]  /*0f40*/  @P0 STS [R2], R25 ;  /* 0x0000001902000388 */ /* 0x0001e80000000800 */
[----:B------:R0:W-:Y:S04]  /*0f50*/  @P0 STS [R9], R12 ;  /* 0x0000000c09000388 */ /* 0x0001e80000000800 */
[----:B------:R0:W-:Y:S04]  /*0f60*/  @!P1 STS [R11], R24 ;  /* 0x000000180b009388 */ /* 0x0001e80000000800 */
[----:B------:R0:W-:Y:S04]  /*0f70*/  @!P1 STS [R5], R26 ;  /* 0x0000001a05009388 */ /* 0x0001e80000000800 */
[----:B------:R0:W-:Y:S04]  /*0f80*/  @!P1 STS [R4], R27 ;  /* 0x0000001b04009388 */ /* 0x0001e80000000800 */
[----:B------:R0:W-:Y:S04]  /*0f90*/  @P1 STS [R11], R14 ;  /* 0x0000000e0b001388 */ /* 0x0001e80000000800 */
[----:B------:R0:W-:Y:S04]  /*0fa0*/  @P1 STS [R5], R16 ;  /* 0x0000001005001388 */ /* 0x0001e80000000800 */
[----:B------:R0:W-:Y:S02]  /*0fb0*/  @P1 STS [R4], R19 ;  /* 0x0000001304001388 */ /* 0x0001e40000000800 */
.L_x_1:
[----:B------:R-:W-:Y:S05]  /*0fc0*/  BSYNC.RECONVERGENT B0 ;  /* 0x0000000000007941 */ /* 0x000fea0003800200 */
.L_x_0:
[----:B------:R-:W0:Y:S02]  /*0fd0*/  LDCU UR9, c[0x0][0x3ac] ;  /* 0x00007580ff0977ac */ /* 0x000e240008000800 */
[----:B0-----:R-:W-:Y:S01]  /*0fe0*/  IADD3 R2, PT, PT, -R64, UR9, RZ ;  /* 0x0000000940027c10 */ /* 0x001fe2000fffe1ff */
[----:B------:R-:W-:Y:S03]  /*0ff0*/  BAR.SYNC.DEFER_BLOCKING 0x0 ;  /* 0x0000000000007b1d */ /* 0x000fe60000010000 */
[----:B------:R-:W-:-:S13]  /*1000*/  ISETP.GT.AND P0, PT, R2, 0x7, PT ;  /* 0x000000070200780c */ /* 0x000fda0003f04270 */
[----:B------:R-:W-:Y:S05]  /*1010*/  @P0 BRA `(.L_x_3) ;  /* 0x0000001400c80947 */ /* 0x000fea0003800000 */
[----:B------:R-:W0:Y:S01]  /*1020*/  S2R R7, SR_CTAID.X ;  /* 0x0000000000077919 */ /* 0x000e220000002500 */
[----:B------:R-:W-:-:S13]  /*1030*/  ISETP.GE.AND P0, PT, R3, 0x1, PT ;  /* 0x000000010300780c */ /* 0x000fda0003f06270 */
[----:B------:R-:W-:Y:S05]  /*1040*/  @!P0 BRA `(.L_x_4) ;  /* 0x0000001000688947 */ /* 0x000fea0003800000 */
[----:B------:R-:W-:-:S13]  /*1050*/  ISETP.NE.AND P0, PT, R64, UR9, PT ;  /* 0x0000000940007c0c */ /* 0x000fda000bf05270 */
[----:B------:R-:W-:Y:S05]  /*1060*/  @!P0 BRA `(.L_x_5) ;  /* 0x0000002c00088947 */ /* 0x000fea0003800000 */
[----:B------:R-:W-:Y:S01]  /*1070*/  HFMA2 R9, -RZ, RZ, 0, 0 ;  /* 0x00000000ff097431 */ /* 0x000fe200000001ff */
[----:B------:R-:W-:-:S07]  /*1080*/  MOV R6, R64 ;  /* 0x0000004000067202 */ /* 0x000fce0000000f00 */
.L_x_10:
[----:B-1----:R-:W1:Y:S01]  /*1090*/  LDC R8, c[0x0][0x388] ;  /* 0x0000e200ff087b82 */ /* 0x002e620000000800 */
[C---:B------:R-:W-:Y:S02]  /*10a0*/  IADD3 R11, PT, PT, R9.reuse, -0x1, RZ ;  /* 0xffffffff090b7810 */ /* 0x040fe40007ffe0ff */
[----:B------:R-:W-:Y:S02]  /*10b0*/  MOV R46, RZ ;  /* 0x000000ff002e7202 */ /* 0x000fe40000000f00 */
[----:B------:R-:W-:Y:S02]  /*10c0*/  MOV R4, RZ ;  /* 0x000000ff00047202 */ /* 0x000fe40000000f00 */
[----:B------:R-:W-:Y:S02]  /*10d0*/  IADD3 R9, PT, PT, R9, 0x1, RZ ;  /* 0x0000000109097810 */ /* 0x000fe40007ffe0ff */
[----:B-1----:R-:W-:-:S04]  /*10e0*/  IADD3 R2, PT, PT, R8, -0x1, RZ ;  /* 0xffffffff08027810 */ /* 0x002fc80007ffe0ff */
[----:B------:R-:W-:-:S13]  /*10f0*/  ISETP.GE.U32.AND P0, PT, R2, 0x3, PT ;  /* 0x000000030200780c */ /* 0x000fda0003f06070 */
[----:B------:R-:W-:Y:S05]  /*1100*/  @!P0 BRA `(.L_x_6) ;  /* 0x0000000800148947 */ /* 0x000fea0003800000 */
[----:B------:R-:W-:Y:S01]  /*1110*/  HFMA2 R46, -RZ, RZ, 0, 0 ;  /* 0x00000000ff2e7431 */ /* 0x000fe200000001ff */
[----:B------:R-:W-:-:S07]  /*1120*/  MOV R10, RZ ;  /* 0x000000ff000a7202 */ /* 0x000fce0000000f00 */
.L_x_7:
[----:B------:R-:W-:-:S04]  /*1130*/  IMAD R35, R10, 0x480, RZ ;  /* 0x000004800a237824 */ /* 0x000fc800078e02ff */
[----:B------:R-:W-:-:S04]  /*1140*/  IMAD.WIDE.U32 R4, R35, 0x4, R68 ;  /* 0x0000000423047825 */ /* 0x000fc800078e0044 */
[C---:B------:R-:W-:Y:S01]  /*1150*/  IMAD.WIDE R2, R35.reuse, 0x4, R68 ;  /* 0x0000000423027825 */ /* 0x040fe200078e0244 */
[----:B------:R1:W2:Y:S04]  /*1160*/  LDG.E.CONSTANT R41, desc[UR16][R4.64] ;  /* 0x0000001004297981 */ /* 0x0002a8000c1e9900 */
[----:B------:R-:W3:Y:S04]  /*1170*/  LDG.E.CONSTANT R39, desc[UR16][R2.64+0x200] ;  /* 0x0002001002277981 */ /* 0x000ee8000c1e9900 */
[----:B------:R-:W4:Y:S04]  /*1180*/  LDG.E.CONSTANT R47, desc[UR16][R2.64+0x400] ;  /* 0x00040010022f7981 */ /* 0x000f28000c1e9900 */
[----:B------:R-:W4:Y:S04]  /*1190*/  LDG.E.CONSTANT R38, desc[UR16][R2.64+0x600] ;  /* 0x0006001002267981 */ /* 0x000f28000c1e9900 */
[----:B------:R-:W4:Y:S04]  /*11a0*/  LDG.E.CONSTANT R26, desc[UR16][R2.64+0x800] ;  /* 0x00080010021a7981 */ /* 0x000f28000c1e9900 */
[----:B------:R-:W4:Y:S04]  /*11b0*/  LDG.E.CONSTANT R25, desc[UR16][R2.64+0xa00] ;  /* 0x000a001002197981 */ /* 0x000f28000c1e9900 */
[----:B------:R-:W4:Y:S04]  /*11c0*/  LDG.E.CONSTANT R13, desc[UR16][R2.64+0xc00] ;  /* 0x000c0010020d7981 */ /* 0x000f28000c1e9900 */
[----:B------:R-:W4:Y:S01]  /*11d0*/  LDG.E.CONSTANT R12, desc[UR16][R2.64+0xe00] ;  /* 0x000e0010020c7981 */ /* 0x000f22000c1e9900 */
[----:B------:R-:W-:-:S03]  /*11e0*/  IADD3 R15, PT, PT, R35, 0x480, RZ ;  /* 0x00000480230f7810 */ /* 0x000fc60007ffe0ff */
[----:B------:R-:W4:Y:S02]  /*11f0*/  LDG.E.CONSTANT R23, desc[UR16][R2.64+0x1000] ;  /* 0x0010001002177981 */ /* 0x000f24000c1e9900 */
[----:B------:R-:W-:Y:S02]  /*1200*/  IMAD.WIDE.U32 R14, R15, 0x4, R68 ;  /* 0x000000040f0e7825 */ /* 0x000fe400078e0044 */
[----:B------:R-:W4:Y:S04]  /*1210*/  LDG.E.CONSTANT R22, desc[UR16][R2.64+0x1400] ;  /* 0x0014001002167981 */ /* 0x000f28000c1e9900 */
[----:B------:R0:W4:Y:S04]  /*1220*/  LDG.E.CONSTANT R24, desc[UR16][R14.64] ;  /* 0x000000100e187981 */ /* 0x000128000c1e9900 */
[----:B------:R-:W4:Y:S04]  /*1230*/  LDG.E.CONSTANT R19, desc[UR16][R2.64+0x1600] ;  /* 0x0016001002137981 */ /* 0x000f28000c1e9900 */
[----:B------:R-:W4:Y:S04]  /*1240*/  LDG.E.CONSTANT R18, desc[UR16][R2.64+0x1800] ;  /* 0x0018001002127981 */ /* 0x000f28000c1e9900 */
[----:B------:R-:W4:Y:S04]  /*1250*/  LDG.E.CONSTANT R16, desc[UR16][R2.64+0x1a00] ;  /* 0x001a001002107981 */ /* 0x000f28000c1e9900 */
[----:B------:R-:W4:Y:S04]  /*1260*/  LDG.E.CONSTANT R21, desc[UR16][R2.64+0x1c00] ;  /* 0x001c001002157981 */ /* 0x000f28000c1e9900 */
[----:B------:R-:W4:Y:S01]  /*1270*/  LDG.E.CONSTANT R20, desc[UR16][R2.64+0x1e00] ;  /* 0x001e001002147981 */ /* 0x000f22000c1e9900 */
[----:B-1----:R-:W-:-:S03]  /*1280*/  IADD3 R5, PT, PT, R35, 0x900, RZ ;  /* 0x0000090023057810 */ /* 0x002fc60007ffe0ff */
[----:B------:R-:W4:Y:S02]  /*1290*/  LDG.E.CONSTANT R17, desc[UR16][R2.64+0x2000] ;  /* 0x0020001002117981 */ /* 0x000f24000c1e9900 */
[----:B------:R-:W-:Y:S02]  /*12a0*/  IMAD.WIDE.U32 R4, R5, 0x4, R68 ;  /* 0x0000000405047825 */ /* 0x000fe400078e0044 */
[----:B------:R-:W4:Y:S02]  /*12b0*/  LDG.E.CONSTANT R14, desc[UR16][R2.64+0x2200] ;  /* 0x00220010020e7981 */ /* 0x000f24000c1e9900 */
[----:B------:R-:W-:Y:S02]  /*12c0*/  IMAD R28, R11, R8, R10 ;  /* 0x000000080b1c7224 */ /* 0x000fe400078e020a */
[----:B------:R1:W4:Y:S03]  /*12d0*/  LDG.E.CONSTANT R27, desc[UR16][R4.64] ;  /* 0x00000010041b7981 */ /* 0x000326000c1e9900 */
[----:B0-----:R-:W-:Y:S01]  /*12e0*/  LEA R15, R28, R61, 0x2 ;  /* 0x0000003d1c0f7211 */ /* 0x001fe200078e10ff */
[----:B------:R-:W4:Y:S04]  /*12f0*/  LDG.E.CONSTANT R30, desc[UR16][R2.64+0x2800] ;  /* 0x00280010021e7981 */ /* 0x000f28000c1e9900 */
[----:B------:R-:W4:Y:S01]  /*1300*/  LDG.E.CONSTANT R28, desc[UR16][R2.64+0x2600] ;  /* 0x00260010021c7981 */ /* 0x000f22000c1e9900 */
[----:B------:R-:W-:-:S03]  /*1310*/  LEA R29, R8, R15, 0x2 ;  /* 0x0000000f081d7211 */ /* 0x000fc600078e10ff */
[----:B------:R-:W2:Y:S04]  /*1320*/  LDS R43, [R15] ;  /* 0x000000000f2b7984 */ /* 0x000ea80000000800 */
[----:B------:R-:W3:Y:S04]  /*1330*/  LDS R40, [R29] ;  /* 0x000000001d287984 */ /* 0x000ee80000000800 */
[----:B------:R-:W4:Y:S04]  /*1340*/  LDG.E.CONSTANT R31, desc[UR16][R2.64+0x2a00] ;  /* 0x002a0010021f7981 */ /* 0x000f28000c1e9900 */
[----:B------:R-:W4:Y:S04]  /*1350*/  LDG.E.CONSTANT R32, desc[UR16][R2.64+0x2c00] ;  /* 0x002c001002207981 */ /* 0x000f28000c1e9900 */
[----:B------:R-:W4:Y:S01]  /*1360*/  LDG.E.CONSTANT R33, desc[UR16][R2.64+0x2e00] ;  /* 0x002e001002217981 */ /* 0x000f22000c1e9900 */
[----:B------:R-:W-:-:S03]  /*1370*/  IADD3 R37, PT, PT, R35, 0xd80, RZ ;  /* 0x00000d8023257810 */ /* 0x000fc60007ffe0ff */
[----:B------:R-:W4:Y:S02]  /*1380*/  LDG.E.CONSTANT R34, desc[UR16][R2.64+0x3000] ;  /* 0x0030001002227981 */ /* 0x000f24000c1e9900 */
[----:B-1----:R-:W-:Y:S02]  /*1390*/  IMAD.WIDE.U32 R4, R37, 0x4, R68 ;  /* 0x0000000425047825 */ /* 0x002fe400078e0044 */
[----:B------:R-:W4:Y:S01]  /*13a0*/  LDG.E.CONSTANT R36, desc[UR16][R2.64+0x3200] ;  /* 0x0032001002247981 */ /* 0x000f22000c1e9900 */
[----:B------:R-:W-:-:S03]  /*13b0*/  LEA R35, R8, R29, 0x2 ;  /* 0x0000001d08237211 */ /* 0x000fc600078e10ff */
[----:B------:R-:W4:Y:S04]  /*13c0*/  LDG.E.CONSTANT R37, desc[UR16][R2.64+0x3400] ;  /* 0x0034001002257981 */ /* 0x000f28000c1e9900 */
[----:B------:R-:W4:Y:S04]  /*13d0*/  LDG.E.CONSTANT R5, desc[UR16][R4.64] ;  /* 0x0000001004057981 */ /* 0x000f28000c1e9900 */
[----:B------:R-:W4:Y:S04]  /*13e0*/  LDS R48, [R35] ;  /* 0x0000000023307984 */ /* 0x000f280000000800 */
[----:B------:R-:W4:Y:S04]  /*13f0*/  LDG.E.CONSTANT R45, desc[UR16][R2.64+0x3800] ;  /* 0x00380010022d7981 */ /* 0x000f28000c1e9900 */
[----:B------:R-:W4:Y:S04]  /*1400*/  LDG.E.CONSTANT R44, desc[UR16][R2.64+0x3a00] ;  /* 0x003a0010022c7981 */ /* 0x000f28000c1e9900 */
[----:B------:R-:W4:Y:S04]  /*1410*/  LDG.E.CONSTANT R42, desc[UR16][R2.64+0x3c00] ;  /* 0x003c0010022a7981 */ /* 0x000f28000c1e9900 */
[----:B------:R-:W4:Y:S01]  /*1420*/  LDG.E.CONSTANT R4, desc[UR16][R2.64+0x4400] ;  /* 0x0044001002047981 */ /* 0x000f22000c1e9900 */
[----:B--2---:R-:W-:Y:S01]  /*1430*/  FFMA R41, R43, R41, R46 ;  /* 0x000000292b297223 */ /* 0x004fe2000000002e */
[----:B------:R-:W-:-:S02]  /*1440*/  IMAD R43, R8, 0x28, R15 ;  /* 0x00000028082b7824 */ /* 0x000fc400078e020f */
[----:B------:R-:W2:Y:S01]  /*1450*/  LDG.E.CONSTANT R46, desc[UR16][R2.64+0x4600] ;  /* 0x00460010022e7981 */ /* 0x000ea2000c1e9900 */
[----:B---3--:R-:W-:-:S03]  /*1460*/  FFMA R51, R40, R39, R41 ;  /* 0x0000002728337223 */ /* 0x008fc60000000029 */
[----:B------:R-:W3:Y:S04]  /*1470*/  LDG.E.CONSTANT R41, desc[UR16][R2.64+0x3e00] ;  /* 0x003e001002297981 */ /* 0x000ee8000c1e9900 */
[----:B------:R-:W0:Y:S04]  /*1480*/  LDS R49, [R43] ;  /* 0x000000002b317984 */ /* 0x000e280000000800 */
[----:B------:R-:W2:Y:S04]  /*1490*/  LDG.E.CONSTANT R40, desc[UR16][R2.64+0x4000] ;  /* 0x0040001002287981 */ /* 0x000ea8000c1e9900 */
[----:B------:R1:W2:Y:S01]  /*14a0*/  LDG.E.CONSTANT R39, desc[UR16][R2.64+0x4200] ;  /* 0x0042001002277981 */ /* 0x0002a2000c1e9900 */
[----:B----4-:R-:W-:Y:S01]  /*14b0*/  FFMA R48, R48, R47, R51 ;  /* 0x0000002f30307223 */ /* 0x010fe20000000033 */
[----:B------:R-:W-:-:S05]  /*14c0*/  IMAD R47, R8, 0x28, R29 ;  /* 0x00000028082f7824 */ /* 0x000fca00078e021d */
[----:B------:R-:W4:Y:S01]  /*14d0*/  LDS R51, [R47] ;  /* 0x000000002f337984 */ /* 0x000f220000000800 */
[----:B0-----:R-:W-:Y:S01]  /*14e0*/  FFMA R38, R49, R38, R48 ;  /* 0x0000002631267223 */ /* 0x001fe20000000030 */
[----:B------:R-:W-:-:S05]  /*14f0*/  IMAD R49, R8, 0x28, R35 ;  /* 0x0000002808317824 */ /* 0x000fca00078e0223 */
[----:B------:R-:W0:Y:S01]  /*1500*/  LDS R48, [R49] ;  /* 0x0000000031307984 */ /* 0x000e220000000800 */
[----:B----4-:R-:W-:Y:S01]  /*1510*/  FFMA R51, R51, R26, R38 ;  /* 0x0000001a33337223 */ /* 0x010fe20000000026 */
[----:B------:R-:W-:-:S05]  /*1520*/  IMAD R26, R8, 0x28, R43 ;  /* 0x00000028081a7824 */ /* 0x000fca00078e022b */
[----:B------:R-:W4:Y:S01]  /*1530*/  LDS R38, [R26] ;  /* 0x000000001a267984 */ /* 0x000f220000000800 */
[----:B-1----:R-:W-:Y:S02]  /*1540*/  IMAD R2, R8, 0x28, R47 ;  /* 0x0000002808027824 */ /* 0x002fe400078e022f */
[----:B0-----:R-:W-:-:S03]  /*1550*/  FFMA R51, R48, R25, R51 ;  /* 0x0000001930337223 */ /* 0x001fc60000000033 */
[----:B------:R-:W0:Y:S01]  /*1560*/  LDS R25, [R2] ;  /* 0x0000000002197984 */ /* 0x000e220000000800 */
[----:B------:R-:W-:Y:S02]  /*1570*/  IMAD R3, R8, 0x28, R49 ;  /* 0x0000002808037824 */ /* 0x000fe400078e0231 */
[----:B----4-:R-:W-:-:S03]  /*1580*/  FFMA R48, R38, R13, R51 ;  /* 0x0000000d26307223 */ /* 0x010fc60000000033 */
[----:B------:R-:W1:Y:S04]  /*1590*/  LDS R38, [R3] ;  /* 0x0000000003267984 */ /* 0x000e680000000800 */
[----:B------:R-:W-:Y:S01]  /*15a0*/  LDS R13, [R29+0x4] ;  /* 0x000004001d0d7984 */ /* 0x000fe20000000800 */
[----:B0-----:R-:W-:-:S03]  /*15b0*/  FFMA R25, R25, R12, R48 ;  /* 0x0000000c19197223 */ /* 0x001fc60000000030 */
[----:B------:R-:W0:Y:S01]  /*15c0*/  LDS R12, [R15+0x4] ;  /* 0x000004000f0c7984 */ /* 0x000e220000000800 */
[----:B-1----:R-:W-:-:S03]  /*15d0*/  FFMA R25, R38, R23, R25 ;  /* 0x0000001726197223 */ /* 0x002fc60000000019 */
[----:B------:R-:W1:Y:S04]  /*15e0*/  LDS R38, [R35+0x4] ;  /* 0x0000040023267984 */ /* 0x000e680000000800 */
[----:B------:R-:W4:Y:S01]  /*15f0*/  LDS R23, [R43+0x4] ;  /* 0x000004002b177984 */ /* 0x000f220000000800 */
[----:B0-----:R-:W-:-:S03]  /*1600*/  FFMA R24, R12, R24, R25 ;  /* 0x000000180c187223 */ /* 0x001fc60000000019 */
[----:B------:R-:W0:Y:S04]  /*1610*/  LDS R25, [R47+0x4] ;  /* 0x000004002f197984 */ /* 0x000e280000000800 */
[----:B------:R-:W0:Y:S01]  /*1620*/  LDS R12, [R49+0x4] ;  /* 0x00000400310c7984 */ /* 0x000e220000000800 */
[----:B------:R-:W-:-:S03]  /*1630*/  FFMA R51, R13, R22, R24 ;  /* 0x000000160d337223 */ /* 0x000fc60000000018 */
[----:B------:R-:W0:Y:S04]  /*1640*/  LDS R13, [R26+0x4] ;  /* 0x000004001a0d7984 */ /* 0x000e280000000800 */
[----:B------:R-:W0:Y:S01]  /*1650*/  LDS R22, [R2+0x4] ;  /* 0x0000040002167984 */ /* 0x000e220000000800 */
[----:B-1----:R-:W-:-:S03]  /*1660*/  FFMA R38, R38, R19, R51 ;  /* 0x0000001326267223 */ /* 0x002fc60000000033 */
[----:B------:R-:W1:Y:S01]  /*1670*/  LDS R19, [R3+0x4] ;  /* 0x0000040003137984 */ /* 0x000e620000000800 */
[----:B----4-:R-:W-:-:S03]  /*1680*/  FFMA R38, R23, R18, R38 ;  /* 0x0000001217267223 */ /* 0x010fc60000000026 */
[----:B------:R-:W4:Y:S04]  /*1690*/  LDS R18, [R15+0x8] ;  /* 0x000008000f127984 */ /* 0x000f280000000800 */
[----:B------:R-:W-:Y:S04]  /*16a0*/  LDS R23, [R35+0x8] ;  /* 0x0000080023177984 */ /* 0x000fe80000000800 */
[----:B------:R-:W-:Y:S01]  /*16b0*/  LDS R35, [R35+0xc] ;  /* 0x00000c0023237984 */ /* 0x000fe20000000800 */
[----:B0-----:R-:W-:-:S03]  /*16c0*/  FFMA R51, R25, R16, R38 ;  /* 0x0000001019337223 */ /* 0x001fc60000000026 */
[----:B------:R-:W0:Y:S01]  /*16d0*/  LDS R25, [R29+0x8] ;  /* 0x000008001d197984 */ /* 0x000e220000000800 */
[----:B------:R-:W-:-:S03]  /*16e0*/  FFMA R16, R12, R21, R51 ;  /* 0x000000150c107223 */ /* 0x000fc60000000033 */
[----:B------:R-:W0:Y:S04]  /*16f0*/  LDS R12, [R43+0x8] ;  /* 0x000008002b0c7984 */ /* 0x000e280000000800 */
[----:B------:R-:W0:Y:S01]  /*1700*/  LDS R21, [R47+0x8] ;  /* 0x000008002f157984 */ /* 0x000e220000000800 */
[----:B------:R-:W-:-:S03]  /*1710*/  FFMA R53, R13, R20, R16 ;  /* 0x000000140d357223 */ /* 0x000fc60000000010 */
[----:B------:R-:W0:Y:S04]  /*1720*/  LDS R16, [R49+0x8] ;  /* 0x0000080031107984 */ /* 0x000e280000000800 */
[----:B------:R-:W0:Y:S01]  /*1730*/  LDS R51, [R26+0x8] ;  /* 0x000008001a337984 */ /* 0x000e220000000800 */
[----:B------:R-:W-:-:S03]  /*1740*/  FFMA R22, R22, R17, R53 ;  /* 0x0000001116167223 */ /* 0x000fc60000000035 */
[----:B------:R-:W3:Y:S01]  /*1750*/  LDS R13, [R2+0x8] ;  /* 0x00000800020d7984 */ /* 0x000ee20000000800 */
[----:B-1----:R-:W-:-:S03]  /*1760*/  FFMA R19, R19, R14, R22 ;  /* 0x0000000e13137223 */ /* 0x002fc60000000016 */
[----:B------:R-:W1:Y:S01]  /*1770*/  LDS R20, [R3+0x8] ;  /* 0x0000080003147984 */ /* 0x000e620000000800 */
[----:B----4-:R-:W-:-:S03]  /*1780*/  FFMA R22, R18, R27, R19 ;  /* 0x0000001b12167223 */ /* 0x010fc60000000013 */
[----:B------:R-:W4:Y:S04]  /*1790*/  LDS R14, [R15+0xc] ;  /* 0x00000c000f0e7984 */ /* 0x000f280000000800 */
[----:B------:R-:W4:Y:S04]  /*17a0*/  LDS R18, [R29+0xc] ;  /* 0x00000c001d127984 */ /* 0x000f280000000800 */
[----:B------:R-:W4:Y:S01]  /*17b0*/  LDS R43, [R43+0xc] ;  /* 0x00000c002b2b7984 */ /* 0x000f220000000800 */
[----:B0-----:R-:W-:-:S03]  /*17c0*/  FFMA R22, R25, R28, R22 ;  /* 0x0000001c19167223 */ /* 0x001fc60000000016 */
[----:B------:R-:W-:Y:S01]  /*17d0*/  LDS R49, [R49+0xc] ;  /* 0x00000c0031317984 */ /* 0x000fe20000000800 */
[----:B------:R-:W-:-:S03]  /*17e0*/  FFMA R23, R23, R30, R22 ;  /* 0x0000001e17177223 */ /* 0x000fc60000000016 */
[----:B------:R-:W-:Y:S01]  /*17f0*/  LDS R26, [R26+0xc] ;  /* 0x00000c001a1a7984 */ /* 0x000fe20000000800 */
[----:B------:R-:W-:-:S03]  /*1800*/  FFMA R12, R12, R31, R23 ;  /* 0x0000001f0c0c7223 */ /* 0x000fc60000000017 */
[----:B------:R-:W0:Y:S01]  /*1810*/  LDS R22, [R47+0xc] ;  /* 0x00000c002f167984 */ /* 0x000e220000000800 */
[----:B------:R-:W-:-:S03]  /*1820*/  FFMA R21, R21, R32, R12 ;  /* 0x0000002015157223 */ /* 0x000fc6000000000c */
[----:B------:R-:W2:Y:S01]  /*1830*/  LDS R15, [R2+0xc] ;  /* 0x00000c00020f7984 */ /* 0x000ea20000000800 */
[----:B------:R-:W-:-:S03]  /*1840*/  FFMA R16, R16, R33, R21 ;  /* 0x0000002110107223 */ /* 0x000fc60000000015 */
[----:B------:R-:W2:Y:S01]  /*1850*/  LDS R3, [R3+0xc] ;  /* 0x00000c0003037984 */ /* 0x000ea20000000800 */
[----:B------:R-:W-:-:S04]  /*1860*/  FFMA R16, R51, R34, R16 ;  /* 0x0000002233107223 */ /* 0x000fc80000000010 */
[----:B---3--:R-:W-:-:S04]  /*1870*/  FFMA R13, R13, R36, R16 ;  /* 0x000000240d0d7223 */ /* 0x008fc80000000010 */
[----:B-1----:R-:W-:-:S04]  /*1880*/  FFMA R13, R20, R37, R13 ;  /* 0x00000025140d7223 */ /* 0x002fc8000000000d */
[----:B----4-:R-:W-:-:S04]  /*1890*/  FFMA R5, R14, R5, R13 ;  /* 0x000000050e057223 */ /* 0x010fc8000000000d */
[----:B------:R-:W-:-:S04]  /*18a0*/  FFMA R18, R18, R45, R5 ;  /* 0x0000002d12127223 */ /* 0x000fc80000000005 */
[----:B------:R-:W-:Y:S01]  /*18b0*/  FFMA R18, R35, R44, R18 ;  /* 0x0000002c23127223 */ /* 0x000fe20000000012 */
[----:B------:R-:W-:-:S03]  /*18c0*/  IADD3 R10, PT, PT, R10, 0x4, RZ ;  /* 0x000000040a0a7810 */ /* 0x000fc60007ffe0ff */
[----:B------:R-:W-:Y:S01]  /*18d0*/  FFMA R43, R43, R42, R18 ;  /* 0x0000002a2b2b7223 */ /* 0x000fe20000000012 */
[----:B------:R-:W-:-:S03]  /*18e0*/  ISETP.NE.AND P0, PT, R10, UR8, PT ;  /* 0x000000080a007c0c */ /* 0x000fc6000bf05270 */
[----:B0-----:R-:W-:-:S04]  /*18f0*/  FFMA R22, R22, R41, R43 ;  /* 0x0000002916167223 */ /* 0x001fc8000000002b */
[----:B--2---:R-:W-:-:S04]  /*1900*/  FFMA R49, R49, R40, R22 ;  /* 0x0000002831317223 */ /* 0x004fc80000000016 */
[----:B------:R-:W-:-:S04]  /*1910*/  FFMA R26, R26, R39, R49 ;  /* 0x000000271a1a7223 */ /* 0x000fc80000000031 */
[----:B------:R-:W-:-:S04]  /*1920*/  FFMA R4, R15, R4, R26 ;  /* 0x000000040f047223 */ /* 0x000fc8000000001a */
[----:B------:R-:W-:Y:S01]  /*1930*/  FFMA R46, R3, R46, R4 ;  /* 0x0000002e032e7223 */ /* 0x000fe20000000004 */
[----:B------:R-:W-:Y:S06]  /*1940*/  @P0 BRA `(.L_x_7) ;  /* 0xfffffff400f80947 */ /* 0x000fec000383ffff */
[----:B------:R-:W-:-:S07]  /*1950*/  MOV R4, UR8 ;  /* 0x0000000800047c02 */ /* 0x000fce0008000f00 */
.L_x_6:
[----:B------:R-:W-:-:S13]  /*1960*/  LOP3.LUT P0, R2, R8, 0x3, RZ, 0xc0, !PT ;  /* 0x0000000308027812 */ /* 0x000fda000780c0ff */
[----:B------:R-:W-:Y:S05]  /*1970*/  @!P0 BRA `(.L_x_8) ;  /* 0x0000000400cc8947 */ /* 0x000fea0003800000 */
[----:B------:R-:W-:Y:S02]  /*1980*/  ISETP.NE.AND P0, PT, R2, 0x1, PT ;  /* 0x000000010200780c */ /* 0x000fe40003f05270 */
[----:B------:R-:W-:-:S04]  /*1990*/  LOP3.LUT R3, R8, 0x1, RZ, 0xc0, !PT ;  /* 0x0000000108037812 */ /* 0x000fc800078ec0ff */
[----:B------:R-:W-:-:S07]  /*19a0*/  ISETP.NE.U32.AND P1, PT, R3, 0x1, PT ;  /* 0x000000010300780c */ /* 0x000fce0003f25070 */
[----:B------:R-:W-:Y:S06]  /*19b0*/  @!P0 BRA `(.L_x_9) ;  /* 0x0000000400188947 */ /* 0x000fec0003800000 */
[----:B------:R-:W-:-:S04]  /*19c0*/  IMAD R15, R4, 0x480, RZ ;  /* 0x00000480040f7824 */ /* 0x000fc800078e02ff */
[----:B------:R-:W-:-:S04]  /*19d0*/  IMAD.WIDE.U32 R18, R15, 0x4, R68 ;  /* 0x000000040f127825 */ /* 0x000fc800078e0044 */
[C---:B------:R-:W-:Y:S01]  /*19e0*/  IMAD.WIDE R2, R15.reuse, 0x4, R68 ;  /* 0x000000040f027825 */ /* 0x040fe200078e0244 */
[----:B------:R-:W2:Y:S04]  /*19f0*/  LDG.E.CONSTANT R40, desc[UR16][R18.64] ;  /* 0x0000001012287981 */ /* 0x000ea8000c1e9900 */
[----:B------:R-:W3:Y:S04]  /*1a00*/  LDG.E.CONSTANT R17, desc[UR16][R2.64+0x200] ;  /* 0x0002001002117981 */ /* 0x000ee8000c1e9900 */
[----:B------:R-:W4:Y:S04]  /*1a10*/  LDG.E.CONSTANT R5, desc[UR16][R2.64+0x400] ;  /* 0x0004001002057981 */ /* 0x000f28000c1e9900 */
[----:B------:R-:W4:Y:S04]  /*1a20*/  LDG.E.CONSTANT R10, desc[UR16][R2.64+0x600] ;  /* 0x00060010020a7981 */ /* 0x000f28000c1e9900 */
[----:B------:R-:W4:Y:S04]  /*1a30*/  LDG.E.CONSTANT R12, desc[UR16][R2.64+0x800] ;  /* 0x00080010020c7981 */ /* 0x000f28000c1e9900 */
[----:B------:R-:W4:Y:S01]  /*1a40*/  LDG.E.CONSTANT R13, desc[UR16][R2.64+0xa00] ;  /* 0x000a0010020d7981 */ /* 0x000f22000c1e9900 */
[----:B------:R-:W-:-:S03]  /*1a50*/  IADD3 R29, PT, PT, R15, 0x480, RZ ;  /* 0x000004800f1d7810 */ /* 0x000fc60007ffe0ff */
[----:B------:R-:W4:Y:S04]  /*1a60*/  LDG.E.CONSTANT R14, desc[UR16][R2.64+0xc00] ;  /* 0x000c0010020e7981 */ /* 0x000f28000c1e9900 */
[----:B------:R-:W4:Y:S01]  /*1a70*/  LDG.E.CONSTANT R16, desc[UR16][R2.64+0xe00] ;  /* 0x000e001002107981 */ /* 0x000f22000c1e9900 */
[----:B------:R-:W-:-:S03]  /*1a80*/  IMAD.WIDE.U32 R28, R29, 0x4, R68 ;  /* 0x000000041d1c7825 */ /* 0x000fc600078e0044 */
[----:B------:R-:W4:Y:S04]  /*1a90*/  LDG.E.CONSTANT R15, desc[UR16][R2.64+0x1000] ;  /* 0x00100010020f7981 */ /* 0x000f28000c1e9900 */
        /* <DEDUP_REMOVED lines=8> */
[----:B------:R1:W4:Y:S01]  /*1b20*/  LDG.E.CONSTANT R26, desc[UR16][R2.64+0x2200] ;  /* 0x00220010021a7981 */ /* 0x000322000c1e9900 */
[----:B------:R-:W-:Y:S01]  /*1b30*/  IMAD R30, R11, R8, R4 ;  /* 0x000000080b1e7224 */ /* 0x000fe200078e0204 */
[----:B------:R-:W-:-:S04]  /*1b40*/  IADD3 R4, PT, PT, R4, 0x2, RZ ;  /* 0x0000000204047810 */ /* 0x000fc80007ffe0ff */
[----:B------:R-:W-:-:S04]  /*1b50*/  LEA R37, R30, R61, 0x2 ;  /* 0x0000003d1e257211 */ /* 0x000fc800078e10ff */
[C---:B------:R-:W-:Y:S01]  /*1b60*/  LEA R43, R8.reuse, R37, 0x2 ;  /* 0x00000025082b7211 */ /* 0x040fe200078e10ff */
[----:B------:R-:W2:Y:S01]  /*1b70*/  LDS R33, [R37] ;  /* 0x0000000025217984 */ /* 0x000ea20000000800 */
[C---:B------:R-:W-:Y:S02]  /*1b80*/  IMAD R39, R8.reuse, 0x28, R37 ;  /* 0x0000002808277824 */ /* 0x040fe400078e0225 */
[C---:B------:R-:W-:Y:S01]  /*1b90*/  LEA R47, R8.reuse, R43, 0x2 ;  /* 0x0000002b082f7211 */ /* 0x040fe200078e10ff */
[----:B------:R-:W3:Y:S01]  /*1ba0*/  LDS R36, [R43] ;  /* 0x000000002b247984 */ /* 0x000ee20000000800 */
[C---:B------:R-:W-:Y:S02]  /*1bb0*/  IMAD R45, R8.reuse, 0x28, R43 ;  /* 0x00000028082d7824 */ /* 0x040fe400078e022b */
[C---:B------:R-:W-:Y:S01]  /*1bc0*/  IMAD R30, R8.reuse, 0x28, R39 ;  /* 0x00000028081e7824 */ /* 0x040fe200078e0227 */
[----:B------:R-:W4:Y:S01]  /*1bd0*/  LDS R38, [R47] ;  /* 0x000000002f267984 */ /* 0x000f220000000800 */
[----:B------:R-:W-:-:S02]  /*1be0*/  IMAD R31, R8, 0x28, R47 ;  /* 0x00000028081f7824 */ /* 0x000fc400078e022f */
[C---:B-1----:R-:W-:Y:S01]  /*1bf0*/  IMAD R3, R8.reuse, 0x28, R45 ;  /* 0x0000002808037824 */ /* 0x042fe200078e022d */
[----:B------:R-:W1:Y:S01]  /*1c00*/  LDS R41, [R39] ;  /* 0x0000000027297984 */ /* 0x000e620000000800 */
[----:B------:R-:W-:-:S03]  /*1c10*/  IMAD R2, R8, 0x28, R31 ;  /* 0x0000002808027824 */ /* 0x000fc600078e021f */
[----:B------:R-:W0:Y:S04]  /*1c20*/  LDS R35, [R45] ;  /* 0x000000002d237984 */ /* 0x000e280000000800 */
[----:B------:R-:W0:Y:S04]  /*1c30*/  LDS R34, [R31] ;  /* 0x000000001f227984 */ /* 0x000e280000000800 */
[----:B------:R-:W0:Y:S04]  /*1c40*/  LDS R29, [R30] ;  /* 0x000000001e1d7984 */ /* 0x000e280000000800 */
[----:B------:R-:W0:Y:S04]  /*1c50*/  LDS R27, [R3] ;  /* 0x00000000031b7984 */ /* 0x000e280000000800 */
[----:B------:R-:W0:Y:S04]  /*1c60*/  LDS R28, [R2] ;  /* 0x00000000021c7984 */ /* 0x000e280000000800 */
[----:B------:R-:W0:Y:S04]  /*1c70*/  LDS R32, [R37+0x4] ;  /* 0x0000040025207984 */ /* 0x000e280000000800 */
[----:B------:R-:W-:Y:S04]  /*1c80*/  LDS R39, [R39+0x4] ;  /* 0x0000040027277984 */ /* 0x000fe80000000800 */
[----:B------:R-:W-:Y:S04]  /*1c90*/  LDS R31, [R31+0x4] ;  /* 0x000004001f1f7984 */ /* 0x000fe80000000800 */
[----:B------:R-:W-:Y:S04]  /*1ca0*/  LDS R30, [R30+0x4] ;  /* 0x000004001e1e7984 */ /* 0x000fe80000000800 */
[----:B------:R-:W-:Y:S01]  /*1cb0*/  LDS R3, [R3+0x4] ;  /* 0x0000040003037984 */ /* 0x000fe20000000800 */
[----:B--2---:R-:W-:-:S03]  /*1cc0*/  FFMA R49, R33, R40, R46 ;  /* 0x0000002821317223 */ /* 0x004fc6000000002e */
[----:B------:R-:W2:Y:S01]  /*1cd0*/  LDS R33, [R43+0x4] ;  /* 0x000004002b217984 */ /* 0x000ea20000000800 */
[----:B---3--:R-:W-:-:S03]  /*1ce0*/  FFMA R17, R36, R17, R49 ;  /* 0x0000001124117223 */ /* 0x008fc60000000031 */
[----:B------:R-:W3:Y:S01]  /*1cf0*/  LDS R36, [R47+0x4] ;  /* 0x000004002f247984 */ /* 0x000ee20000000800 */
[----:B----4-:R-:W-:-:S03]  /*1d00*/  FFMA R38, R38, R5, R17 ;  /* 0x0000000526267223 */ /* 0x010fc60000000011 */
[----:B------:R-:W-:Y:S01]  /*1d10*/  LDS R5, [R2+0x4] ;  /* 0x0000040002057984 */ /* 0x000fe20000000800 */
[----:B-1----:R-:W-:-:S03]  /*1d20*/  FFMA R10, R41, R10, R38 ;  /* 0x0000000a290a7223 */ /* 0x002fc60000000026 */
[----:B------:R-:W1:Y:S01]  /*1d30*/  LDS R38, [R45+0x4] ;  /* 0x000004002d267984 */ /* 0x000e620000000800 */
[----:B0-----:R-:W-:-:S04]  /*1d40*/  FFMA R35, R35, R12, R10 ;  /* 0x0000000c23237223 */ /* 0x001fc8000000000a */
[----:B------:R-:W-:-:S04]  /*1d50*/  FFMA R34, R34, R13, R35 ;  /* 0x0000000d22227223 */ /* 0x000fc80000000023 */
[----:B------:R-:W-:-:S04]  /*1d60*/  FFMA R14, R29, R14, R34 ;  /* 0x0000000e1d0e7223 */ /* 0x000fc80000000022 */
[----:B------:R-:W-:-:S04]  /*1d70*/  FFMA R27, R27, R16, R14 ;  /* 0x000000101b1b7223 */ /* 0x000fc8000000000e */
[----:B------:R-:W-:-:S04]  /*1d80*/  FFMA R15, R28, R15, R27 ;  /* 0x0000000f1c0f7223 */ /* 0x000fc8000000001b */
[----:B------:R-:W-:-:S04]  /*1d90*/  FFMA R32, R32, R25, R15 ;  /* 0x0000001920207223 */ /* 0x000fc8000000000f */
[----:B--2---:R-:W-:-:S04]  /*1da0*/  FFMA R33, R33, R24, R32 ;  /* 0x0000001821217223 */ /* 0x004fc80000000020 */
[----:B---3--:R-:W-:-:S04]  /*1db0*/  FFMA R36, R36, R23, R33 ;  /* 0x0000001724247223 */ /* 0x008fc80000000021 */
[----:B------:R-:W-:-:S04]  /*1dc0*/  FFMA R39, R39, R22, R36 ;  /* 0x0000001627277223 */ /* 0x000fc80000000024 */
[----:B-1----:R-:W-:-:S04]  /*1dd0*/  FFMA R38, R38, R21, R39 ;  /* 0x0000001526267223 */ /* 0x002fc80000000027 */
[----:B------:R-:W-:-:S04]  /*1de0*/  FFMA R31, R31, R20, R38 ;  /* 0x000000141f1f7223 */ /* 0x000fc80000000026 */
[----:B------:R-:W-:-:S04]  /*1df0*/  FFMA R30, R30, R19, R31 ;  /* 0x000000131e1e7223 */ /* 0x000fc8000000001f */
[----:B------:R-:W-:-:S04]  /*1e00*/  FFMA R18, R3, R18, R30 ;  /* 0x0000001203127223 */ /* 0x000fc8000000001e */
[----:B------:R-:W-:-:S07]  /*1e10*/  FFMA R46, R5, R26, R18 ;  /* 0x0000001a052e7223 */ /* 0x000fce0000000012 */
.L_x_9:
[----:B------:R-:W-:Y:S05]  /*1e20*/  @P1 BRA `(.L_x_8) ;  /* 0x0000000000a01947 */ /* 0x000fea0003800000 */
[----:B------:R-:W-:-:S04]  /*1e30*/  IMAD R13, R4, 0x480, RZ ;  /* 0x00000480040d7824 */ /* 0x000fc800078e02ff */
[----:B------:R-:W-:-:S04]  /*1e40*/  IMAD.WIDE.U32 R2, R13, 0x4, R68 ;  /* 0x000000040d027825 */ /* 0x000fc800078e0044 */
[----:B------:R-:W-:Y:S01]  /*1e50*/  IMAD.WIDE R12, R13, 0x4, R68 ;  /* 0x000000040d0c7825 */ /* 0x000fe200078e0244 */
[----:B------:R1:W2:Y:S04]  /*1e60*/  LDG.E.CONSTANT R18, desc[UR16][R2.64] ;  /* 0x0000001002127981 */ /* 0x0002a8000c1e9900 */
[----:B------:R-:W3:Y:S04]  /*1e70*/  LDG.E.CONSTANT R20, desc[UR16][R12.64+0x200] ;  /* 0x000200100c147981 */ /* 0x000ee8000c1e9900 */
[----:B------:R-:W4:Y:S04]  /*1e80*/  LDG.E.CONSTANT R21, desc[UR16][R12.64+0x400] ;  /* 0x000400100c157981 */ /* 0x000f28000c1e9900 */
[----:B------:R-:W4:Y:S04]  /*1e90*/  LDG.E.CONSTANT R22, desc[UR16][R12.64+0x600] ;  /* 0x000600100c167981 */ /* 0x000f28000c1e9900 */
[----:B------:R-:W4:Y:S04]  /*1ea0*/  LDG.E.CONSTANT R23, desc[UR16][R12.64+0x800] ;  /* 0x000800100c177981 */ /* 0x000f28000c1e9900 */
[----:B------:R-:W4:Y:S04]  /*1eb0*/  LDG.E.CONSTANT R24, desc[UR16][R12.64+0xa00] ;  /* 0x000a00100c187981 */ /* 0x000f28000c1e9900 */
[----:B------:R-:W4:Y:S04]  /*1ec0*/  LDG.E.CONSTANT R25, desc[UR16][R12.64+0xc00] ;  /* 0x000c00100c197981 */ /* 0x000f28000c1e9900 */
[----:B------:R-:W4:Y:S04]  /*1ed0*/  LDG.E.CONSTANT R26, desc[UR16][R12.64+0xe00] ;  /* 0x000e00100c1a7981 */ /* 0x000f28000c1e9900 */
[----:B------:R0:W4:Y:S01]  /*1ee0*/  LDG.E.CONSTANT R27, desc[UR16][R12.64+0x1000] ;  /* 0x001000100c1b7981 */ /* 0x000122000c1e9900 */
[----:B------:R-:W-:-:S05]  /*1ef0*/  IMAD R4, R11, R8, R4 ;  /* 0x000000080b047224 */ /* 0x000fca00078e0204 */
[----:B------:R-:W-:-:S04]  /*1f00*/  LEA R5, R4, R61, 0x2 ;  /* 0x0000003d04057211 */ /* 0x000fc800078e10ff */
[C---:B------:R-:W-:Y:S01]  /*1f10*/  LEA R15, R8.reuse, R5, 0x2 ;  /* 0x00000005080f7211 */ /* 0x040fe200078e10ff */
[----:B-1----:R1:W2:Y:S01]  /*1f20*/  LDS R3, [R5] ;  /* 0x0000000005037984 */ /* 0x0022a20000000800 */
[C---:B------:R-:W-:Y:S02]  /*1f30*/  IMAD R11, R8.reuse, 0x28, R5 ;  /* 0x00000028080b7824 */ /* 0x040fe400078e0205 */
[C---:B------:R-:W-:Y:S01]  /*1f40*/  LEA R19, R8.reuse, R15, 0x2 ;  /* 0x0000000f08137211 */ /* 0x040fe200078e10ff */
[----:B------:R-:W3:Y:S01]  /*1f50*/  LDS R10, [R15] ;  /* 0x000000000f0a7984 */ /* 0x000ee20000000800 */
[C---:B------:R-:W-:Y:S02]  /*1f60*/  IMAD R17, R8.reuse, 0x28, R15 ;  /* 0x0000002808117824 */ /* 0x040fe400078e020f */
[C---:B------:R-:W-:Y:S01]  /*1f70*/  IMAD R4, R8.reuse, 0x28, R11 ;  /* 0x0000002808047824 */ /* 0x040fe200078e020b */
[----:B------:R-:W4:Y:S01]  /*1f80*/  LDS R14, [R19] ;  /* 0x00000000130e7984 */ /* 0x000f220000000800 */
[----:B0-----:R-:W-:-:S02]  /*1f90*/  IMAD R13, R8, 0x28, R19 ;  /* 0x00000028080d7824 */ /* 0x001fc400078e0213 */
[C---:B-1----:R-:W-:Y:S01]  /*1fa0*/  IMAD R5, R8.reuse, 0x28, R17 ;  /* 0x0000002808057824 */ /* 0x042fe200078e0211 */
[----:B------:R-:W0:Y:S01]  /*1fb0*/  LDS R2, [R11] ;  /* 0x000000000b027984 */ /* 0x000e220000000800 */
[----:B------:R-:W-:-:S03]  /*1fc0*/  IMAD R8, R8, 0x28, R13 ;  /* 0x0000002808087824 */ /* 0x000fc600078e020d */
[----:B------:R-:W1:Y:S04]  /*1fd0*/  LDS R12, [R17] ;  /* 0x00000000110c7984 */ /* 0x000e680000000800 */
[----:B------:R-:W1:Y:S04]  /*1fe0*/  LDS R16, [R13] ;  /* 0x000000000d107984 */ /* 0x000e680000000800 */
[----:B------:R-:W1:Y:S04]  /*1ff0*/  LDS R4, [R4] ;  /* 0x0000000004047984 */ /* 0x000e680000000800 */
[----:B------:R-:W1:Y:S04]  /*2000*/  LDS R5, [R5] ;  /* 0x0000000005057984 */ /* 0x000e680000000800 */
[----:B------:R-:W1:Y:S01]  /*2010*/  LDS R8, [R8] ;  /* 0x0000000008087984 */ /* 0x000e620000000800 */
[----:B--2---:R-:W-:-:S04]  /*2020*/  FFMA R3, R3, R18, R46 ;  /* 0x0000001203037223 */ /* 0x004fc8000000002e */
[----:B---3--:R-:W-:-:S04]  /*2030*/  FFMA R3, R10, R20, R3 ;  /* 0x000000140a037223 */ /* 0x008fc80000000003 */
[----:B----4-:R-:W-:-:S04]  /*2040*/  FFMA R3, R14, R21, R3 ;  /* 0x000000150e037223 */ /* 0x010fc80000000003 */
[----:B0-----:R-:W-:-:S04]  /*2050*/  FFMA R3, R2, R22, R3 ;  /* 0x0000001602037223 */ /* 0x001fc80000000003 */
[----:B-1----:R-:W-:-:S04]  /*2060*/  FFMA R3, R12, R23, R3 ;  /* 0x000000170c037223 */ /* 0x002fc80000000003 */
[----:B------:R-:W-:-:S04]  /*2070*/  FFMA R3, R16, R24, R3 ;  /* 0x0000001810037223 */ /* 0x000fc80000000003 */
[----:B------:R-:W-:-:S04]  /*2080*/  FFMA R2, R4, R25, R3 ;  /* 0x0000001904027223 */ /* 0x000fc80000000003 */
[----:B------:R-:W-:-:S04]  /*2090*/  FFMA R3, R5, R26, R2 ;  /* 0x0000001a05037223 */ /* 0x000fc80000000002 */
[----:B------:R-:W-:-:S07]  /*20a0*/  FFMA R46, R8, R27, R3 ;  /* 0x0000001b082e7223 */ /* 0x000fce0000000003 */
.L_x_8:
[----:B------:R-:W0:Y:S01]  /*20b0*/  LDCU UR9, c[0x0][0x3ac] ;  /* 0x00007580ff0977ac */ /* 0x000e220008000800 */
[----:B-----5:R-:W-:Y:S01]  /*20c0*/  FADD R46, R63, R46 ;  /* 0x0000002e3f2e7221 */ /* 0x020fe20000000000 */
[----:B------:R-:W1:Y:S04]  /*20d0*/  LDCU UR5, c[0x0][0x398] ;  /* 0x00007300ff0577ac */ /* 0x000e680008000800 */
[-C--:B------:R-:W-:Y:S01]  /*20e0*/  FMNMX R4, RZ, R46.reuse, !PT ;  /* 0x0000002eff047209 */ /* 0x080fe20007800000 */
[----:B------:R-:W2:Y:S01]  /*20f0*/  LDCU.64 UR6, c[0x0][0x390] ;  /* 0x00007200ff0677ac */ /* 0x000ea20008000a00 */
[----:B------:R-:W-:-:S05]  /*2100*/  FMNMX R5, RZ, R46, PT ;  /* 0x0000002eff057209 */ /* 0x000fca0003800000 */
[----:B------:R-:W-:Y:S01]  /*2110*/  FFMA R5, R5, 0.10000000149011611938, R4 ;  /* 0x3dcccccd05057823 */ /* 0x000fe20000000004 */
[----:B0-----:R-:W-:-:S04]  /*2120*/  IMAD R2, R7, UR9, R6 ;  /* 0x0000000907027c24 */ /* 0x001fc8000f8e0206 */
[----:B-1----:R-:W-:-:S05]  /*2130*/  IMAD R3, R2, UR5, RZ ;  /* 0x0000000502037c24 */ /* 0x002fca000f8e02ff */
[----:B------:R-:W-:-:S04]  /*2140*/  IADD3 R3, P0, PT, R3, R0, RZ ;  /* 0x0000000003037210 */ /* 0x000fc80007f1e0ff */
[----:B------:R-:W-:Y:S02]  /*2150*/  IADD3.X R6, PT, PT, RZ, RZ, RZ, P0, !PT ;  /* 0x000000ffff067210 */ /* 0x000fe400007fe4ff */
[----:B--2---:R-:W-:-:S04]  /*2160*/  LEA R2, P0, R3, UR6, 0x2 ;  /* 0x0000000603027c11 */ /* 0x004fc8000f8010ff */
[----:B------:R-:W-:Y:S02]  /*2170*/  LEA.HI.X R3, R3, UR7, R6, 0x2, P0 ;  /* 0x0000000703037c11 */ /* 0x000fe400080f1406 */
[----:B------:R-:W-:-:S03]  /*2180*/  ISETP.NE.AND P0, PT, R9, 0x8, PT ;  /* 0x000000080900780c */ /* 0x000fc60003f05270 */
[----:B------:R1:W-:Y:S10]  /*2190*/  STG.E desc[UR16][R2.64], R5 ;  /* 0x0000000502007986 */ /* 0x0003f4000c101910 */
[----:B------:R-:W-:Y:S05]  /*21a0*/  @!P0 BRA `(.L_x_5) ;  /* 0x0000001800b88947 */ /* 0x000fea0003800000 */
[----:B------:R-:W-:-:S04]  /*21b0*/  IADD3 R6, PT, PT, R9, R64, RZ ;  /* 0x0000004009067210 */ /* 0x000fc80007ffe0ff */
[----:B------:R-:W-:-:S13]  /*21c0*/  ISETP.NE.AND P0, PT, R6, UR9, PT ;  /* 0x0000000906007c0c */ /* 0x000fda000bf05270 */
[----:B------:R-:W-:Y:S05]  /*21d0*/  @P0 BRA `(.L_x_10) ;  /* 0xffffffec00ac0947 */ /* 0x000fea000383ffff */
[----:B------:R-:W-:Y:S05]  /*21e0*/  BRA `(.L_x_5) ;  /* 0x0000001800a87947 */ /* 0x000fea0003800000 */
.L_x_4:
[----:B------:R-:W-:-:S13]  /*21f0*/  ISETP.NE.AND P0, PT, R64, UR9, PT ;  /* 0x0000000940007c0c */ /* 0x000fda000bf05270 */
[----:B------:R-:W-:Y:S05]  /*2200*/  @!P0 BRA `(.L_x_5) ;  /* 0x0000001800a08947 */ /* 0x000fea0003800000 */
[----:B------:R-:W1:Y:S01]  /*2210*/  LDC R2, c[0x0][0x398] ;  /* 0x0000e600ff027b82 */ /* 0x000e620000000800 */
[----:B------:R-:W2:Y:S01]  /*2220*/  LDCU.64 UR6, c[0x0][0x390] ;  /* 0x00007200ff0677ac */ /* 0x000ea20008000a00 */
[----:B0-----:R-:W-:Y:S02]  /*2230*/  IMAD R7, R7, UR9, R64 ;  /* 0x0000000907077c24 */ /* 0x001fe4000f8e0240 */
[----:B-----5:R-:W-:-:S05]  /*2240*/  FADD R4, RZ, R63 ;  /* 0x0000003fff047221 */ /* 0x020fca0000000000 */
[-C--:B------:R-:W-:Y:S02]  /*2250*/  FMNMX R8, RZ, R4.reuse, !PT ;  /* 0x00000004ff087209 */ /* 0x080fe40007800000 */
[----:B------:R-:W-:Y:S01]  /*2260*/  FMNMX R9, RZ, R4, PT ;  /* 0x00000004ff097209 */ /* 0x000fe20003800000 */
[----:B-1----:R-:W-:-:S05]  /*2270*/  IMAD R3, R7, R2, RZ ;  /* 0x0000000207037224 */ /* 0x002fca00078e02ff */
[----:B------:R-:W-:-:S04]  /*2280*/  IADD3 R3, P0, PT, R3, R0, RZ ;  /* 0x0000000003037210 */ /* 0x000fc80007f1e0ff */
[----:B------:R-:W-:Y:S02]  /*2290*/  IADD3.X R6, PT, PT, RZ, RZ, RZ, P0, !PT ;  /* 0x000000ffff067210 */ /* 0x000fe400007fe4ff */
[----:B--2---:R-:W-:-:S04]  /*22a0*/  LEA R4, P0, R3, UR6, 0x2 ;  /* 0x0000000603047c11 */ /* 0x004fc8000f8010ff */
[----:B------:R-:W-:Y:S01]  /*22b0*/  LEA.HI.X R5, R3, UR7, R6, 0x2, P0 ;  /* 0x0000000703057c11 */ /* 0x000fe200080f1406 */
[----:B------:R-:W-:Y:S01]  /*22c0*/  FFMA R3, R9, 0.10000000149011611938, R8 ;  /* 0x3dcccccd09037823 */ /* 0x000fe20000000008 */
[----:B------:R-:W-:-:S04]  /*22d0*/  IADD3 R6, PT, PT, R64, 0x1, RZ ;  /* 0x0000000140067810 */ /* 0x000fc80007ffe0ff */
[----:B------:R2:W-:Y:S01]  /*22e0*/  STG.E desc[UR16][R4.64], R3 ;  /* 0x0000000304007986 */ /* 0x0005e2000c101910 */
[----:B------:R-:W-:-:S13]  /*22f0*/  ISETP.NE.AND P0, PT, R6, UR9, PT ;  /* 0x0000000906007c0c */ /* 0x000fda000bf05270 */
[----:B--2---:R-:W-:Y:S05]  /*2300*/  @!P0 BRA `(.L_x_5) ;  /* 0x0000001800608947 */ /* 0x004fea0003800000 */
[----:B------:R-:W-:-:S05]  /*2310*/  IMAD R5, R7, R2, R2 ;  /* 0x0000000207057224 */ /* 0x000fca00078e0202 */
[----:B------:R-:W-:-:S04]  /*2320*/  IADD3 R5, P0, PT, R5, R0, RZ ;  /* 0x0000000005057210 */ /* 0x000fc80007f1e0ff */
[----:B------:R-:W-:Y:S02]  /*2330*/  IADD3.X R6, PT, PT, RZ, RZ, RZ, P0, !PT ;  /* 0x000000ffff067210 */ /* 0x000fe400007fe4ff */
[----:B------:R-:W-:-:S04]  /*2340*/  LEA R4, P0, R5, UR6, 0x2 ;  /* 0x0000000605047c11 */ /* 0x000fc8000f8010ff */
[----:B------:R-:W-:Y:S02]  /*2350*/  LEA.HI.X R5, R5, UR7, R6, 0x2, P0 ;  /* 0x0000000705057c11 */ /* 0x000fe400080f1406 */
[----:B------:R-:W-:-:S03]  /*2360*/  IADD3 R6, PT, PT, R64, 0x2, RZ ;  /* 0x0000000240067810 */ /* 0x000fc60007ffe0ff */
[----:B------:R2:W-:Y:S01]  /*2370*/  STG.E desc[UR16][R4.64], R3 ;  /* 0x0000000304007986 */ /* 0x0005e2000c101910 */
[----:B------:R-:W-:-:S13]  /*2380*/  ISETP.NE.AND P0, PT, R6, UR9, PT ;  /* 0x0000000906007c0c */ /* 0x000fda000bf05270 */
[----:B--2---:R-:W-:Y:S05]  /*2390*/  @!P0 BRA `(.L_x_5) ;  /* 0x00000018003c8947 */ /* 0x004fea0003800000 */
[----:B------:R-:W-:-:S05]  /*23a0*/  IADD3 R5, PT, PT, R7, 0x2, RZ ;  /* 0x0000000207057810 */ /* 0x000fca0007ffe0ff */
[----:B------:R-:W-:-:S05]  /*23b0*/  IMAD R5, R5, R2, RZ ;  /* 0x0000000205057224 */ /* 0x000fca00078e02ff */
        /* <DEDUP_REMOVED lines=53> */
[----:B------:R-:W-:-:S05]  /*2710*/  LEA.HI.X R5, R2, UR7, R5, 0x2, P0 ;  /* 0x0000000702057c11 */ /* 0x000fca00080f1405 */
[----:B------:R2:W-:Y:S01]  /*2720*/  STG.E desc[UR16][R4.64], R3 ;  /* 0x0000000304007986 */ /* 0x0005e2000c101910 */
[----:B------:R-:W-:Y:S05]  /*2730*/  BRA `(.L_x_5) ;  /* 0x0000001400547947 */ /* 0x000fea0003800000 */
.L_x_3:
[----:B------:R-:W-:Y:S01]  /*2740*/  ISETP.GE.AND P0, PT, R3, 0x1, PT ;  /* 0x000000010300780c */ /* 0x000fe20003f06270 */
[----:B------:R-:W-:Y:S01]  /*2750*/  HFMA2 R33, -RZ, RZ, 0, 0 ;  /* 0x00000000ff217431 */ /* 0x000fe200000001ff */
[----:B------:R-:W-:Y:S01]  /*2760*/  MOV R31, RZ ;  /* 0x000000ff001f7202 */ /* 0x000fe20000000f00 */
[----:B------:R-:W-:Y:S01]  /*2770*/  HFMA2 R27, -RZ, RZ, 0, 0 ;  /* 0x00000000ff1b7431 */ /* 0x000fe200000001ff */
[----:B------:R-:W-:Y:S01]  /*2780*/  MOV R25, RZ ;  /* 0x000000ff00197202 */ /* 0x000fe20000000f00 */
[----:B------:R-:W-:Y:S01]  /*2790*/  HFMA2 R11, -RZ, RZ, 0, 0 ;  /* 0x00000000ff0b7431 */ /* 0x000fe200000001ff */
[----:B------:R-:W-:Y:S01]  /*27a0*/  MOV R21, RZ ;  /* 0x000000ff00157202 */ /* 0x000fe20000000f00 */
[----:B------:R-:W-:Y:S01]  /*27b0*/  HFMA2 R15, -RZ, RZ, 0, 0 ;  /* 0x00000000ff0f7431 */ /* 0x000fe200000001ff */
[----:B------:R-:W-:-:S05]  /*27c0*/  MOV R9, RZ ;  /* 0x000000ff00097202 */ /* 0x000fca0000000f00 */
[----:B------:R-:W-:Y:S05]  /*27d0*/  @!P0 BRA `(.L_x_11) ;  /* 0x0000000c00c48947 */ /* 0x000fea0003800000 */
[----:B------:R-:W-:Y:S02]  /*27e0*/  MOV R9, RZ ;  /* 0x000000ff00097202 */ /* 0x000fe40000000f00 */
[----:B------:R-:W-:Y:S02]  /*27f0*/  MOV R62, RZ ;  /* 0x000000ff003e7202 */ /* 0x000fe40000000f00 */
[----:B------:R-:W-:Y:S02]  /*2800*/  MOV R15, RZ ;  /* 0x000000ff000f7202 */ /* 0x000fe40000000f00 */
[----:B------:R-:W-:Y:S02]  /*2810*/  MOV R21, RZ ;  /* 0x000000ff00157202 */ /* 0x000fe40000000f00 */
[----:B------:R-:W-:Y:S02]  /*2820*/  MOV R11, RZ ;  /* 0x000000ff000b7202 */ /* 0x000fe40000000f00 */
[----:B------:R-:W-:-:S02]  /*2830*/  MOV R25, RZ ;  /* 0x000000ff00197202 */ /* 0x000fc40000000f00 */
[----:B------:R-:W-:Y:S02]  /*2840*/  MOV R27, RZ ;  /* 0x000000ff001b7202 */ /* 0x000fe40000000f00 */
[----:B------:R-:W-:Y:S02]  /*2850*/  MOV R31, RZ ;  /* 0x000000ff001f7202 */ /* 0x000fe40000000f00 */
[----:B------:R-:W-:-:S07]  /*2860*/  MOV R33, RZ ;  /* 0x000000ff00217202 */ /* 0x000fce0000000f00 */
.L_x_12:
[----:B------:R-:W-:-:S04]  /*2870*/  IMAD R67, R62, 0x480, RZ ;  /* 0x000004803e437824 */ /* 0x000fc800078e02ff */
[----:B------:R-:W-:-:S05]  /*2880*/  IMAD.WIDE.U32 R18, R67, 0x4, R68 ;  /* 0x0000000443127825 */ /* 0x000fca00078e0044 */
[----:B------:R-:W2:Y:S04]  /*2890*/  LDG.E.CONSTANT R13, desc[UR16][R18.64] ;  /* 0x00000010120d7981 */ /* 0x000ea8000c1e9900 */
[----:B------:R-:W3:Y:S04]  /*28a0*/  LDG.E.CONSTANT R29, desc[UR16][R18.64+0x200] ;  /* 0x00020010121d7981 */ /* 0x000ee8000c1e9900 */
[----:B------:R-:W4:Y:S04]  /*28b0*/  LDG.E.CONSTANT R17, desc[UR16][R18.64+0x400] ;  /* 0x0004001012117981 */ /* 0x000f28000c1e9900 */
[----:B------:R-:W4:Y:S04]  /*28c0*/  LDG.E.CONSTANT R57, desc[UR16][R18.64+0x600] ;  /* 0x0006001012397981 */ /* 0x000f28000c1e9900 */
[----:B------:R-:W4:Y:S04]  /*28d0*/  LDG.E.CONSTANT R23, desc[UR16][R18.64+0x800] ;  /* 0x0008001012177981 */ /* 0x000f28000c1e9900 */
[----:B------:R-:W4:Y:S04]  /*28e0*/  LDG.E.CONSTANT R55, desc[UR16][R18.64+0xa00] ;  /* 0x000a001012377981 */ /* 0x000f28000c1e9900 */
[----:B------:R-:W4:Y:S04]  /*28f0*/  LDG.E.CONSTANT R65, desc[UR16][R18.64+0xc00] ;  /* 0x000c001012417981 */ /* 0x000f28000c1e9900 */
[----:B------:R-:W4:Y:S01]  /*2900*/  LDG.E.CONSTANT R60, desc[UR16][R18.64+0xe00] ;  /* 0x000e0010123c7981 */ /* 0x000f22000c1e9900 */
[----:B------:R-:W0:Y:S03]  /*2910*/  S2R R5, SR_CgaCtaId ;  /* 0x0000000000057919 */ /* 0x000e260000008800 */
[----:B------:R1:W4:Y:S01]  /*2920*/  LDG.E.CONSTANT R2, desc[UR16][R18.64+0x1000] ;  /* 0x0010001012027981 */ /* 0x000322000c1e9900 */
[----:B------:R-:W-:-:S02]  /*2930*/  MOV R4, 0x400 ;  /* 0x0000040000047802 */ /* 0x000fc40000000f00 */
[----:B------:R-:W-:-:S04]  /*2940*/  LEA R10, R62, R61, 0x2 ;  /* 0x0000003d3e0a7211 */ /* 0x000fc800078e10ff */
[C---:B------:R-:W-:Y:S01]  /*2950*/  LEA R14, R3.reuse, R10, 0x2 ;  /* 0x0000000a030e7211 */ /* 0x040fe200078e10ff */
[----:B------:R0:W-:Y:S03]  /*2960*/  LDS.64 R58, [R10] ;  /* 0x000000000a3a7984 */ /* 0x0001e60000000a00 */
[----:B------:R-:W-:-:S05]  /*2970*/  LEA R12, R3, R14, 0x2 ;  /* 0x0000000e030c7211 */ /* 0x000fca00078e10ff */
[----:B-1----:R-:W-:Y:S01]  /*2980*/  LDS.64 R18, [R12] ;  /* 0x000000000c127984 */ /* 0x002fe20000000a00 */
[----:B0-----:R-:W-:-:S04]  /*2990*/  LEA R5, R5, R4, 0x18 ;  /* 0x0000000405057211 */ /* 0x001fc800078ec0ff */
[----:B------:R-:W-:Y:S02]  /*29a0*/  LEA R20, R62, R5, 0x2 ;  /* 0x000000053e147211 */ /* 0x000fe400078e10ff */
[----:B------:R0:W-:Y:S04]  /*29b0*/  LDS.64 R4, [R14] ;  /* 0x000000000e047984 */ /* 0x0001e80000000a00 */
[----:B------:R-:W2:Y:S01]  /*29c0*/  LDS.64 R6, [R20] ;  /* 0x0000000014067984 */ /* 0x000ea20000000a00 */
[----:B------:R-:W-:-:S05]  /*29d0*/  LEA R8, R3, R12, 0x2 ;  /* 0x0000000c03087211 */ /* 0x000fca00078e10ff */
[----:B------:R1:W4:Y:S01]  /*29e0*/  LDS.64 R52, [R8] ;  /* 0x0000000008347984 */ /* 0x0003220000000a00 */
[C---:B------:R-:W-:Y:S01]  /*29f0*/  LEA R24, R3.reuse, R8, 0x2 ;  /* 0x0000000803187211 */ /* 0x040fe200078e10ff */
[----:B------:R-:W-:-:S03]  /*2a00*/  IMAD R10, R3, 0x28, R10 ;  /* 0x00000028030a7824 */ /* 0x000fc600078e020a */
[C---:B------:R-:W-:Y:S01]  /*2a10*/  LEA R22, R3.reuse, R24, 0x2 ;  /* 0x0000001803167211 */ /* 0x040fe200078e10ff */
[----:B------:R1:W4:Y:S01]  /*2a20*/  LDS.64 R50, [R24] ;  /* 0x0000000018327984 */ /* 0x0003220000000a00 */
[C---:B0-----:R-:W-:Y:S02]  /*2a30*/  IMAD R14, R3.reuse, 0x28, R14 ;  /* 0x00000028030e7824 */ /* 0x041fe400078e020e */
[C---:B------:R-:W-:Y:S01]  /*2a40*/  LEA R16, R3.reuse, R22, 0x2 ;  /* 0x0000001603107211 */ /* 0x040fe200078e10ff */
[----:B------:R0:W4:Y:S01]  /*2a50*/  LDS.64 R48, [R22] ;  /* 0x0000000016307984 */ /* 0x0001220000000a00 */
[C---:B------:R-:W-:Y:S02]  /*2a60*/  IMAD R42, R3.reuse, 0x28, R20 ;  /* 0x00000028032a7824 */ /* 0x040fe400078e0214 */
[C---:B------:R-:W-:Y:S01]  /*2a70*/  IMAD R12, R3.reuse, 0x28, R12 ;  /* 0x00000028030c7824 */ /* 0x040fe200078e020c */
[----:B------:R-:W4:Y:S01]  /*2a80*/  LDS.64 R38, [R10] ;  /* 0x000000000a267984 */ /* 0x000f220000000a00 */
[----:B-1----:R-:W-:-:S03]  /*2a90*/  IMAD R8, R3, 0x28, R8 ;  /* 0x0000002803087824 */ /* 0x002fc600078e0208 */
[----:B------:R-:W1:Y:S04]  /*2aa0*/  LDS.64 R46, [R16] ;  /* 0x00000000102e7984 */ /* 0x000e680000000a00 */
[----:B------:R-:W-:Y:S04]  /*2ab0*/  LDS.64 R36, [R12] ;  /* 0x000000000c247984 */ /* 0x000fe80000000a00 */
[----:B------:R-:W1:Y:S04]  /*2ac0*/  LDS.64 R42, [R42] ;  /* 0x000000002a2a7984 */ /* 0x000e680000000a00 */
[----:B------:R-:W-:Y:S01]  /*2ad0*/  LDS.64 R34, [R8] ;  /* 0x0000000008227984 */ /* 0x000fe20000000a00 */
[----:B------:R-:W-:-:S02]  /*2ae0*/  IMAD R24, R3, 0x28, R24 ;  /* 0x0000002803187824 */ /* 0x000fc400078e0218 */
[----:B------:R-:W-:-:S04]  /*2af0*/  IMAD.WIDE R66, R67, 0x4, R68 ;  /* 0x0000000443427825 */ /* 0x000fc800078e0244 */
[----:B0-----:R-:W-:Y:S02]  /*2b00*/  IMAD R22, R3, 0x28, R22 ;  /* 0x0000002803167824 */ /* 0x001fe400078e0216 */
[-C--:B--2---:R-:W-:Y:S01]  /*2b10*/  FFMA R6, R6, R13.reuse, R33 ;  /* 0x0000000d06067223 */ /* 0x084fe20000000021 */
[-C--:B------:R-:W-:Y:S01]  /*2b20*/  FFMA R31, R58, R13.reuse, R31 ;  /* 0x0000000d3a1f7223 */ /* 0x080fe2000000001f */
[----:B------:R-:W-:Y:S01]  /*2b30*/  FFMA R26, R4, R13, R27 ;  /* 0x0000000d041a7223 */ /* 0x000fe2000000001b */
[----:B------:R-:W0:Y:S01]  /*2b40*/  LDS.64 R32, [R14] ;  /* 0x000000000e207984 */ /* 0x000e220000000a00 */
[-C--:B---3--:R-:W-:Y:S01]  /*2b50*/  FFMA R6, R58, R29.reuse, R6 ;  /* 0x0000001d3a067223 */ /* 0x088fe20000000006 */
[----:B------:R-:W-:-:S03]  /*2b60*/  FFMA R28, R4, R29, R31 ;  /* 0x0000001d041c7223 */ /* 0x000fc6000000001f */
[----:B----4-:R-:W-:Y:S01]  /*2b70*/  FFMA R27, R4, R17, R6 ;  /* 0x00000011041b7223 */ /* 0x010fe20000000006 */
[C---:B------:R-:W-:Y:S01]  /*2b80*/  LEA R6, R3.reuse, R16, 0x2 ;  /* 0x0000001003067211 */ /* 0x040fe200078e10ff */
[C---:B------:R-:W-:Y:S01]  /*2b90*/  FFMA R4, R18.reuse, R13, R25 ;  /* 0x0000000d12047223 */ /* 0x040fe20000000019 */
[C---:B------:R-:W-:Y:S01]  /*2ba0*/  FFMA R30, R18.reuse, R29, R26 ;  /* 0x0000001d121e7223 */ /* 0x040fe2000000001a */
[----:B------:R-:W-:Y:S01]  /*2bb0*/  FFMA R25, R18, R17, R28 ;  /* 0x0000001112197223 */ /* 0x000fe2000000001c */
[----:B------:R-:W-:Y:S01]  /*2bc0*/  LEA R18, R3, R6, 0x2 ;  /* 0x0000000603127211 */ /* 0x000fe200078e10ff */
[----:B------:R-:W2:Y:S04]  /*2bd0*/  LDS.64 R44, [R6] ;  /* 0x00000000062c7984 */ /* 0x000ea80000000a00 */
[----:B------:R-:W3:Y:S01]  /*2be0*/  LDS.64 R40, [R18] ;  /* 0x0000000012287984 */ /* 0x000ee20000000a00 */
[C---:B------:R-:W-:Y:S01]  /*2bf0*/  FFMA R26, R52.reuse, R13, R11 ;  /* 0x0000000d341a7223 */ /* 0x040fe2000000000b */
[----:B------:R-:W-:-:S02]  /*2c00*/  FFMA R11, R52, R17, R30 ;  /* 0x00000011340b7223 */ /* 0x000fc4000000001e */
[----:B------:R-:W4:Y:S01]  /*2c10*/  LDS.64 R30, [R24] ;  /* 0x00000000181e7984 */ /* 0x000f220000000a00 */
[-C--:B------:R-:W-:Y:S01]  /*2c20*/  FFMA R28, R52, R29.reuse, R4 ;  /* 0x0000001d341c7223 */ /* 0x080fe20000000004 */
[C---:B------:R-:W-:Y:S01]  /*2c30*/  FFMA R20, R50.reuse, R29, R26 ;  /* 0x0000001d32147223 */ /* 0x040fe2000000001a */
[-C--:B------:R-:W-:Y:S01]  /*2c40*/  FFMA R4, R50, R13.reuse, R21 ;  /* 0x0000000d32047223 */ /* 0x080fe20000000015 */
[C---:B------:R-:W-:Y:S02]  /*2c50*/  FFMA R26, R48.reuse, R13, R15 ;  /* 0x0000000d301a7223 */ /* 0x040fe4000000000f */
[C---:B------:R-:W-:Y:S01]  /*2c60*/  FFMA R15, R48.reuse, R17, R20 ;  /* 0x00000011300f7223 */ /* 0x040fe20000000014 */
[----:B------:R-:W-:Y:S01]  /*2c70*/  FFMA R4, R48, R29, R4 ;  /* 0x0000001d30047223 */ /* 0x000fe20000000004 */
[----:B------:R-:W-:Y:S01]  /*2c80*/  FFMA R20, R38, R57, R25 ;  /* 0x0000003926147223 */ /* 0x000fe20000000019 */
[----:B-1----:R-:W-:Y:S01]  /*2c90*/  FFMA R9, R46, R13, R9 ;  /* 0x0000000d2e097223 */ /* 0x002fe20000000009 */
[----:B------:R-:W-:Y:S01]  /*2ca0*/  FFMA R21, R50, R17, R28 ;  /* 0x0000001132157223 */ /* 0x000fe2000000001c */
[C---:B------:R-:W-:Y:S01]  /*2cb0*/  FFMA R26, R46.reuse, R29, R26 ;  /* 0x0000001d2e1a7223 */ /* 0x040fe2000000001a */
[----:B------:R-:W-:Y:S01]  /*2cc0*/  FFMA R13, R46, R17, R4 ;  /* 0x000000112e0d7223 */ /* 0x000fe20000000004 */
[-C--:B------:R-:W-:Y:S01]  /*2cd0*/  FFMA R42, R42, R57.reuse, R27 ;  /* 0x000000392a2a7223 */ /* 0x080fe2000000001b */
[----:B------:R-:W4:Y:S01]  /*2ce0*/  LDG.E.CONSTANT R4, desc[UR16][R66.64+0x1200] ;  /* 0x0012001042047981 */ /* 0x000f22000c1e9900 */
[C---:B0-----:R-:W-:Y:S01]  /*2cf0*/  FFMA R25, R32.reuse, R57, R11 ;  /* 0x0000003920197223 */ /* 0x041fe2000000000b */
[----:B------:R-:W-:-:S03]  /*2d00*/  FFMA R20, R32, R23, R20 ;  /* 0x0000001720147223 */ /* 0x000fc60000000014 */
[C---:B------:R-:W-:Y:S01]  /*2d10*/  FFMA R28, R36.reuse, R23, R25 ;  /* 0x00000017241c7223 */ /* 0x040fe20000000019 */
[----:B------:R-:W-:Y:S01]  /*2d20*/  FFMA R75, R36, R55, R20 ;  /* 0x00000037244b7223 */ /* 0x000fe20000000014 */
[----:B------:R-:W-:Y:S01]  /*2d30*/  FFMA R20, R34, R57, R15 ;  /* 0x0000003922147223 */ /* 0x000fe2000000000f */
[C---:B--2---:R-:W-:Y:S01]  /*2d40*/  FFMA R29, R44.reuse, R29, R9 ;  /* 0x0000001d2c1d7223 */ /* 0x044fe20000000009 */
[----:B------:R-:W-:Y:S01]  /*2d50*/  FFMA R9, R44, R17, R26 ;  /* 0x000000112c097223 */ /* 0x000fe2000000001a */
[----:B------:R-:W-:Y:S01]  /*2d60*/  FFMA R38, R38, R23, R42 ;  /* 0x0000001726267223 */ /* 0x000fe2000000002a */
[----:B------:R-:W-:Y:S01]  /*2d70*/  FFMA R26, R36, R57, R21 ;  /* 0x00000039241a7223 */ /* 0x000fe20000000015 */
[----:B---3--:R-:W-:Y:S01]  /*2d80*/  FFMA R17, R40, R17, R29 ;  /* 0x0000001128117223 */ /* 0x008fe2000000001d */
[-C--:B------:R-:W-:Y:S02]  /*2d90*/  FFMA R15, R34, R55.reuse, R28 ;  /* 0x00000037220f7223 */ /* 0x080fe4000000001c */
[----:B------:R-:W0:Y:S01]  /*2da0*/  LDS.64 R28, [R22] ;  /* 0x00000000161c7984 */ /* 0x000e220000000a00 */
[----:B------:R-:W-:Y:S01]  /*2db0*/  FFMA R11, R32, R55, R38 ;  /* 0x00000037200b7223 */ /* 0x000fe20000000026 */
[----:B------:R-:W-:Y:S01]  /*2dc0*/  FFMA R26, R34, R23, R26 ;  /* 0x00000017221a7223 */ /* 0x000fe2000000001a */
[----:B------:R-:W-:-:S02]  /*2dd0*/  IMAD R32, R3, 0x28, R16 ;  /* 0x0000002803207824 */ /* 0x000fc400078e0210 */
[C---:B----4-:R-:W-:Y:S01]  /*2de0*/  FFMA R16, R30.reuse, R57, R13 ;  /* 0x000000391e107223 */ /* 0x050fe2000000000d */
[C---:B------:R-:W-:Y:S02]  /*2df0*/  FFMA R13, R30.reuse, R55, R26 ;  /* 0x000000371e0d7223 */ /* 0x040fe4000000001a */
[----:B------:R-:W1:Y:S01]  /*2e00*/  LDS.64 R26, [R32] ;  /* 0x00000000201a7984 */ /* 0x000e620000000a00 */
[----:B------:R-:W-:Y:S01]  /*2e10*/  FFMA R20, R30, R23, R20 ;  /* 0x000000171e147223 */ /* 0x000fe20000000014 */
[----:B0-----:R-:W-:-:S03]  /*2e20*/  FFMA R30, R28, R57, R9 ;  /* 0x000000391c1e7223 */ /* 0x001fc60000000009 */
[----:B------:R-:W-:Y:S01]  /*2e30*/  FFMA R9, R28, R55, R20 ;  /* 0x000000371c097223 */ /* 0x000fe20000000014 */
[----:B------:R-:W-:-:S04]  /*2e40*/  IADD3 R20, PT, PT, R62, -R3, RZ ;  /* 0x800000033e147210 */ /* 0x000fc80007ffe0ff */
[----:B------:R-:W-:Y:S01]  /*2e50*/  LEA R20, R20, UR4, 0x2 ;  /* 0x0000000414147c11 */ /* 0x000fe2000f8e10ff */
[----:B------:R-:W-:Y:S01]  /*2e60*/  FFMA R16, R28, R23, R16 ;  /* 0x000000171c107223 */ /* 0x000fe20000000010 */
[----:B-1----:R-:W-:Y:S01]  /*2e70*/  FFMA R57, R26, R57, R17 ;  /* 0x000000391a397223 */ /* 0x002fe20000000011 */
[----:B------:R-:W-:-:S03]  /*2e80*/  IMAD R17, R3, 0x28, R10 ;  /* 0x0000002803117824 */ /* 0x000fc600078e020a */
[----:B------:R-:W0:Y:S01]  /*2e90*/  LDS.64 R20, [R20] ;  /* 0x0000000014147984 */ /* 0x000e220000000a00 */
[----:B------:R-:W-:-:S03]  /*2ea0*/  FFMA R25, R26, R55, R16 ;  /* 0x000000371a197223 */ /* 0x000fc60000000010 */
[----:B------:R-:W1:Y:S01]  /*2eb0*/  LDS.64 R16, [R17] ;  /* 0x0000000011107984 */ /* 0x000e620000000a00 */
[----:B------:R-:W-:Y:S02]  /*2ec0*/  IMAD R10, R3, 0x28, R14 ;  /* 0x00000028030a7824 */ /* 0x000fe400078e020e */
[----:B0-----:R-:W-:-:S04]  /*2ed0*/  FFMA R77, R20, R65, R11 ;  /* 0x00000041144d7223 */ /* 0x001fc8000000000b */
[----:B------:R-:W0:Y:S01]  /*2ee0*/  LDS.64 R10, [R10] ;  /* 0x000000000a0a7984 */ /* 0x000e220000000a00 */
[C---:B-1----:R-:W-:Y:S01]  /*2ef0*/  FFMA R75, R16.reuse, R65, R75 ;  /* 0x00000041104b7223 */ /* 0x042fe2000000004b */
[----:B------:R-:W-:Y:S02]  /*2f00*/  FFMA R14, R16, R60, R77 ;  /* 0x0000003c100e7223 */ /* 0x000fe4000000004d */
[----:B------:R-:W2:Y:S01]  /*2f10*/  LDG.E.CONSTANT R16, desc[UR16][R66.64+0x1400] ;  /* 0x0014001042107981 */ /* 0x000ea2000c1e9900 */
[----:B------:R-:W-:Y:S01]  /*2f20*/  FFMA R28, R26, R23, R30 ;  /* 0x000000171a1c7223 */ /* 0x000fe2000000001e */
[C---:B------:R-:W-:Y:S02]  /*2f30*/  IMAD R26, R3.reuse, 0x28, R12 ;  /* 0x00000028031a7824 */ /* 0x040fe400078e020c */
[C---:B0-----:R-:W-:Y:S01]  /*2f40*/  FFMA R77, R10.reuse, R65, R15 ;  /* 0x000000410a4d7223 */ /* 0x041fe2000000000f */
[C---:B------:R-:W-:Y:S02]  /*2f50*/  FFMA R20, R10.reuse, R2, R14 ;  /* 0x000000020a147223 */ /* 0x040fe4000000000e */
[----:B------:R-:W0:Y:S01]  /*2f60*/  LDS.64 R14, [R26] ;  /* 0x000000001a0e7984 */ /* 0x000e220000000a00 */
[----:B------:R-:W-:Y:S01]  /*2f70*/  FFMA R12, R10, R60, R75 ;  /* 0x0000003c0a0c7223 */ /* 0x000fe2000000004b */
[----:B------:R-:W-:-:S02]  /*2f80*/  IMAD R30, R3, 0x28, R8 ;  /* 0x00000028031e7824 */ /* 0x000fc400078e0208 */
[CC--:B0-----:R-:W-:Y:S01]  /*2f90*/  FFMA R75, R14.reuse, R65.reuse, R13 ;  /* 0x000000410e4b7223 */ /* 0x0c1fe2000000000d */
[C---:B------:R-:W-:Y:S01]  /*2fa0*/  FFMA R8, R14.reuse, R60, R77 ;  /* 0x0000003c0e087223 */ /* 0x040fe2000000004d */
[----:B------:R-:W-:Y:S02]  /*2fb0*/  FFMA R14, R14, R2, R12 ;  /* 0x000000020e0e7223 */ /* 0x000fe4000000000c */
[----:B------:R0:W1:Y:S01]  /*2fc0*/  LDS.64 R12, [R30] ;  /* 0x000000001e0c7984 */ /* 0x0000620000000a00 */
[C---:B------:R-:W-:Y:S02]  /*2fd0*/  IMAD R34, R3.reuse, 0x28, R24 ;  /* 0x0000002803227824 */ /* 0x040fe400078e0218 */
[C---:B------:R-:W-:Y:S02]  /*2fe0*/  IMAD R10, R3.reuse, 0x28, R6 ;  /* 0x00000028030a7824 */ /* 0x040fe400078e0206 */
[----:B------:R-:W-:Y:S01]  /*2ff0*/  IMAD R56, R3, 0x28, R32 ;  /* 0x0000002803387824 */ /* 0x000fe200078e0220 */
[----:B0-----:R-:W3:Y:S01]  /*3000*/  LDG.E.CONSTANT R30, desc[UR16][R66.64+0x1e00] ;  /* 0x001e0010421e7981 */ /* 0x001ee2000c1e9900 */
[C---:B-1----:R-:W-:Y:S01]  /*3010*/  FFMA R77, R12.reuse, R65, R9 ;  /* 0x000000410c4d7223 */ /* 0x042fe20000000009 */
[C---:B------:R-:W-:Y:S01]  /*3020*/  FFMA R75, R12.reuse, R60, R75 ;  /* 0x0000003c0c4b7223 */ /* 0x040fe2000000004b */
[----:B------:R-:W-:-:S02]  /*3030*/  FFMA R12, R12, R2, R8 ;  /* 0x000000020c0c7223 */ /* 0x000fc40000000008 */
[----:B------:R-:W0:Y:S01]  /*3040*/  LDS.64 R8, [R34] ;  /* 0x0000000022087984 */ /* 0x000e220000000a00 */
[----:B------:R-:W-:Y:S02]  /*3050*/  IMAD R6, R3, 0x28, R22 ;  /* 0x0000002803067824 */ /* 0x000fe400078e0216 */
[C---:B0-----:R-:W-:Y:S02]  /*3060*/  FFMA R26, R8.reuse, R65, R25 ;  /* 0x00000041081a7223 */ /* 0x041fe40000000019 */
[----:B------:R-:W0:Y:S01]  /*3070*/  LDS.64 R24, [R10] ;  /* 0x000000000a187984 */ /* 0x000e220000000a00 */
[C---:B------:R-:W-:Y:S01]  /*3080*/  FFMA R77, R8.reuse, R60, R77 ;  /* 0x0000003c084d7223 */ /* 0x040fe2000000004d */
[----:B------:R-:W-:Y:S01]  /*3090*/  FFMA R8, R8, R2, R75 ;  /* 0x0000000208087223 */ /* 0x000fe2000000004b */
[----:B------:R-:W-:Y:S02]  /*30a0*/  FFMA R75, R7, R4, R20 ;  /* 0x00000004074b7223 */ /* 0x000fe40000000014 */
[----:B------:R-:W1:Y:S01]  /*30b0*/  LDS.64 R6, [R6] ;  /* 0x0000000006067984 */ /* 0x000e620000000a00 */
[----:B------:R-:W-:-:S02]  /*30c0*/  IMAD R20, R3, 0x28, R18 ;  /* 0x0000002803147824 */ /* 0x000fc400078e0212 */
[C---:B0-----:R-:W-:Y:S01]  /*30d0*/  FFMA R57, R24.reuse, R23, R57 ;  /* 0x0000001718397223 */ /* 0x041fe20000000039 */
[----:B------:R-:W-:Y:S01]  /*30e0*/  FFMA R23, R24, R55, R28 ;  /* 0x0000003718177223 */ /* 0x000fe2000000001c */
[----:B------:R-:W-:Y:S02]  /*30f0*/  IMAD R54, R3, 0x28, R10 ;  /* 0x0000002803367824 */ /* 0x000fe400078e020a */
[----:B------:R-:W-:Y:S01]  /*3100*/  FFMA R14, R59, R4, R14 ;  /* 0x000000043b0e7223 */ /* 0x000fe2000000000e */
[----:B------:R-:W-:Y:S01]  /*3110*/  IMAD R58, R3, 0x28, R20 ;  /* 0x00000028033a7824 */ /* 0x000fe200078e0214 */
[----:B------:R-:W4:Y:S04]  /*3120*/  LDG.E.CONSTANT R10, desc[UR16][R66.64+0x1600] ;  /* 0x00160010420a7981 */ /* 0x000f28000c1e9900 */
[----:B------:R-:W3:Y:S01]  /*3130*/  LDG.E.CONSTANT R28, desc[UR16][R66.64+0x2000] ;  /* 0x00200010421c7981 */ /* 0x000ee2000c1e9900 */
[----:B-1----:R-:W-:-:S03]  /*3140*/  FFMA R18, R6, R65, R23 ;  /* 0x0000004106127223 */ /* 0x002fc60000000017 */
[----:B------:R0:W1:Y:S01]  /*3150*/  LDS.64 R22, [R20] ;  /* 0x0000000014167984 */ /* 0x0000620000000a00 */
[C---:B------:R-:W-:Y:S01]  /*3160*/  FFMA R26, R6.reuse, R60, R26 ;  /* 0x0000003c061a7223 */ /* 0x040fe2000000001a */
[----:B------:R-:W-:Y:S02]  /*3170*/  FFMA R77, R6, R2, R77 ;  /* 0x00000002064d7223 */ /* 0x000fe4000000004d */
[----:B0-----:R-:W3:Y:S01]  /*3180*/  LDG.E.CONSTANT R20, desc[UR16][R66.64+0x1a00] ;  /* 0x001a001042147981 */ /* 0x001ee2000c1e9900 */
[----:B-1----:R-:W-:-:S03]  /*3190*/  FFMA R22, R22, R55, R57 ;  /* 0x0000003716167223 */ /* 0x002fc60000000039 */
[----:B------:R-:W0:Y:S04]  /*31a0*/  LDS.64 R56, [R56] ;  /* 0x0000000038387984 */ /* 0x000e280000000a00 */
[----:B------:R-:W1:Y:S01]  /*31b0*/  LDS.64 R54, [R54] ;  /* 0x0000000036367984 */ /* 0x000e620000000a00 */
[----:B--2---:R-:W-:-:S03]  /*31c0*/  FFMA R6, R59, R16, R75 ;  /* 0x000000103b067223 */ /* 0x004fc6000000004b */
[----:B------:R-:W2:Y:S01]  /*31d0*/  LDS.64 R58, [R58] ;  /* 0x000000003a3a7984 */ /* 0x000ea20000000a00 */
[----:B0-----:R-:W-:-:S03]  /*31e0*/  FFMA R75, R56, R60, R18 ;  /* 0x0000003c384b7223 */ /* 0x001fc60000000012 */
[----:B------:R-:W3:Y:S01]  /*31f0*/  LDG.E.CONSTANT R18, desc[UR16][R66.64+0x1800] ;  /* 0x0018001042127981 */ /* 0x000ee2000c1e9900 */
[----:B------:R-:W-:-:S03]  /*3200*/  FFMA R65, R56, R65, R22 ;  /* 0x0000004138417223 */ /* 0x000fc60000000016 */
[----:B------:R-:W3:Y:S01]  /*3210*/  LDG.E.CONSTANT R22, desc[UR16][R66.64+0x1c00] ;  /* 0x001c001042167981 */ /* 0x000ee2000c1e9900 */
[----:B-1----:R-:W-:Y:S01]  /*3220*/  FFMA R65, R54, R60, R65 ;  /* 0x0000003c36417223 */ /* 0x002fe20000000041 */
[-C--:B------:R-:W-:Y:S01]  /*3230*/  FFMA R26, R56, R2.reuse, R26 ;  /* 0x00000002381a7223 */ /* 0x080fe2000000001a */
[-C--:B------:R-:W-:Y:S02]  /*3240*/  FFMA R54, R54, R2.reuse, R75 ;  /* 0x0000000236367223 */ /* 0x080fe4000000004b */
[----:B--2---:R-:W-:Y:S02]  /*3250*/  FFMA R24, R58, R2, R65 ;  /* 0x000000023a187223 */ /* 0x004fe40000000041 */
[----:B------:R-:W2:Y:S01]  /*3260*/  LDG.E.CONSTANT R2, desc[UR16][R66.64+0x2200] ;  /* 0x0022001042027981 */ /* 0x000ea2000c1e9900 */
[----:B------:R-:W-:Y:S01]  /*3270*/  FFMA R65, R5, R16, R14 ;  /* 0x0000001005417223 */ /* 0x000fe2000000000e */
[-C--:B------:R-:W-:Y:S01]  /*3280*/  FFMA R14, R19, R4.reuse, R8 ;  /* 0x00000004130e7223 */ /* 0x080fe20000000008 */
[-C--:B------:R-:W-:Y:S01]  /*3290*/  FFMA R12, R5, R4.reuse, R12 ;  /* 0x00000004050c7223 */ /* 0x080fe2000000000c */
[-C--:B------:R-:W-:Y:S01]  /*32a0*/  FFMA R77, R53, R4.reuse, R77 ;  /* 0x00000004354d7223 */ /* 0x080fe2000000004d */
[-C--:B------:R-:W-:Y:S01]  /*32b0*/  FFMA R26, R51, R4.reuse, R26 ;  /* 0x00000004331a7223 */ /* 0x080fe2000000001a */
[-C--:B------:R-:W-:Y:S01]  /*32c0*/  FFMA R54, R49, R4.reuse, R54 ;  /* 0x0000000431367223 */ /* 0x080fe20000000036 */
[----:B------:R-:W-:Y:S01]  /*32d0*/  FFMA R24, R47, R4, R24 ;  /* 0x000000042f187223 */ /* 0x000fe20000000018 */
[-C--:B------:R-:W-:Y:S01]  /*32e0*/  FFMA R14, R53, R16.reuse, R14 ;  /* 0x00000010350e7223 */ /* 0x080fe2000000000e */
[-C--:B------:R-:W-:Y:S01]  /*32f0*/  FFMA R12, R19, R16.reuse, R12 ;  /* 0x00000010130c7223 */ /* 0x080fe2000000000c */
[-C--:B------:R-:W-:Y:S01]  /*3300*/  FFMA R77, R51, R16.reuse, R77 ;  /* 0x00000010334d7223 */ /* 0x080fe2000000004d */
[-C--:B------:R-:W-:Y:S01]  /*3310*/  FFMA R26, R49, R16.reuse, R26 ;  /* 0x00000010311a7223 */ /* 0x080fe2000000001a */
[-C--:B------:R-:W-:Y:S01]  /*3320*/  FFMA R54, R47, R16.reuse, R54 ;  /* 0x000000102f367223 */ /* 0x080fe20000000036 */
[----:B------:R-:W-:Y:S01]  /*3330*/  FFMA R24, R45, R16, R24 ;  /* 0x000000102d187223 */ /* 0x000fe20000000018 */
[----:B------:R-:W-:-:S04]  /*3340*/  IADD3 R62, PT, PT, R62, 0x2, RZ ;  /* 0x000000023e3e7810 */ /* 0x000fc80007ffe0ff */
[----:B------:R-:W-:Y:S01]  /*3350*/  ISETP.GE.AND P0, PT, R62, R3, PT ;  /* 0x000000033e00720c */ /* 0x000fe20003f06270 */
[-C--:B----4-:R-:W-:Y:S01]  /*3360*/  FFMA R8, R19, R10.reuse, R65 ;  /* 0x0000000a13087223 */ /* 0x090fe20000000041 */
[-C--:B------:R-:W-:Y:S01]  /*3370*/  FFMA R6, R5, R10.reuse, R6 ;  /* 0x0000000a05067223 */ /* 0x080fe20000000006 */
[-C--:B------:R-:W-:Y:S01]  /*3380*/  FFMA R14, R51, R10.reuse, R14 ;  /* 0x0000000a330e7223 */ /* 0x080fe2000000000e */
[-C--:B------:R-:W-:Y:S01]  /*3390*/  FFMA R12, R53, R10.reuse, R12 ;  /* 0x0000000a350c7223 */ /* 0x080fe2000000000c */
[-C--:B------:R-:W-:Y:S01]  /*33a0*/  FFMA R4, R49, R10.reuse, R77 ;  /* 0x0000000a31047223 */ /* 0x080fe2000000004d */
[-C--:B------:R-:W-:Y:S01]  /*33b0*/  FFMA R26, R47, R10.reuse, R26 ;  /* 0x0000000a2f1a7223 */ /* 0x080fe2000000001a */
[-C--:B------:R-:W-:Y:S01]  /*33c0*/  FFMA R54, R45, R10.reuse, R54 ;  /* 0x0000000a2d367223 */ /* 0x080fe20000000036 */
[----:B------:R-:W-:Y:S01]  /*33d0*/  FFMA R24, R41, R10, R24 ;  /* 0x0000000a29187223 */ /* 0x000fe20000000018 */
[-C--:B---3--:R-:W-:Y:S01]  /*33e0*/  FFMA R6, R43, R18.reuse, R6 ;  /* 0x000000122b067223 */ /* 0x088fe20000000006 */
[-C--:B------:R-:W-:Y:S01]  /*33f0*/  FFMA R8, R39, R18.reuse, R8 ;  /* 0x0000001227087223 */ /* 0x080fe20000000008 */
        /* <DEDUP_REMOVED lines=38> */
[-C--:B--2---:R-:W-:Y:S01]  /*3660*/  FFMA R31, R15, R2.reuse, R8 ;  /* 0x000000020f1f7223 */ /* 0x084fe20000000008 */
[-C--:B------:R-:W-:Y:S01]  /*3670*/  FFMA R33, R11, R2.reuse, R6 ;  /* 0x000000020b217223 */ /* 0x080fe20000000006 */
[-C--:B------:R-:W-:Y:S01]  /*3680*/  FFMA R25, R9, R2.reuse, R14 ;  /* 0x0000000209197223 */ /* 0x080fe2000000000e */
[-C--:B------:R-:W-:Y:S01]  /*3690*/  FFMA R27, R13, R2.reuse, R12 ;  /* 0x000000020d1b7223 */ /* 0x080fe2000000000c */
[-C--:B------:R-:W-:Y:S01]  /*36a0*/  FFMA R11, R7, R2.reuse, R4 ;  /* 0x00000002070b7223 */ /* 0x080fe20000000004 */
[-C--:B------:R-:W-:Y:S01]  /*36b0*/  FFMA R21, R57, R2.reuse, R26 ;  /* 0x0000000239157223 */ /* 0x080fe2000000001a */
[-C--:B------:R-:W-:Y:S01]  /*36c0*/  FFMA R15, R55, R2.reuse, R54 ;  /* 0x00000002370f7223 */ /* 0x080fe20000000036 */
[----:B------:R-:W-:Y:S01]  /*36d0*/  FFMA R9, R59, R2, R24 ;  /* 0x000000023b097223 */ /* 0x000fe20000000018 */
[----:B------:R-:W-:Y:S06]  /*36e0*/  @!P0 BRA `(.L_x_12) ;  /* 0xfffffff000608947 */ /* 0x000fec000383ffff */
.L_x_11:
[----:B------:R-:W0:Y:S01]  /*36f0*/  S2R R3, SR_CTAID.X ;  /* 0x0000000000037919 */ /* 0x000e220000002500 */
[----:B------:R-:W1:Y:S01]  /*3700*/  LDCU UR5, c[0x0][0x398] ;  /* 0x00007300ff0577ac */ /* 0x000e620008000800 */
[C---:B-----5:R-:W-:Y:S01]  /*3710*/  FADD R33, R63.reuse, R33 ;  /* 0x000000213f217221 */ /* 0x060fe20000000000 */
[C---:B------:R-:W-:Y:S01]  /*3720*/  FADD R31, R63.reuse, R31 ;  /* 0x0000001f3f1f7221 */ /* 0x040fe20000000000 */
[C---:B------:R-:W-:Y:S01]  /*3730*/  FADD R27, R63.reuse, R27 ;  /* 0x0000001b3f1b7221 */ /* 0x040fe20000000000 */
[----:B------:R-:W2:Y:S01]  /*3740*/  LDCU.64 UR6, c[0x0][0x390] ;  /* 0x00007200ff0677ac */ /* 0x000ea20008000a00 */
[C---:B------:R-:W-:Y:S01]  /*3750*/  FADD R25, R63.reuse, R25 ;  /* 0x000000193f197221 */ /* 0x040fe20000000000 */
[----:B------:R-:W-:Y:S01]  /*3760*/  FMNMX R17, RZ, R33, !PT ;  /* 0x00000021ff117209 */ /* 0x000fe20007800000 */
[C---:B------:R-:W-:Y:S01]  /*3770*/  FADD R21, R63.reuse, R21 ;  /* 0x000000153f157221 */ /* 0x040fe20000000000 */
[----:B------:R-:W-:Y:S01]  /*3780*/  FMNMX R23, RZ, R31, !PT ;  /* 0x0000001fff177209 */ /* 0x000fe20007800000 */
[C---:B------:R-:W-:Y:S01]  /*3790*/  FADD R15, R63.reuse, R15 ;  /* 0x0000000f3f0f7221 */ /* 0x040fe20000000000 */
[-C--:B------:R-:W-:Y:S01]  /*37a0*/  FMNMX R12, RZ, R27.reuse, !PT ;  /* 0x0000001bff0c7209 */ /* 0x080fe20007800000 */
[----:B------:R-:W-:Y:S01]  /*37b0*/  FADD R9, R63, R9 ;  /* 0x000000093f097221 */ /* 0x000fe20000000000 */
[----:B------:R-:W-:-:S05]  /*37c0*/  FMNMX R27, RZ, R27, PT ;  /* 0x0000001bff1b7209 */ /* 0x000fca0003800000 */
[----:B------:R-:W-:Y:S01]  /*37d0*/  FFMA R27, R27, 0.10000000149011611938, R12 ;  /* 0x3dcccccd1b1b7823 */ /* 0x000fe2000000000c */
[----:B0-----:R-:W-:-:S04]  /*37e0*/  IMAD R8, R3, UR9, R64 ;  /* 0x0000000903087c24 */ /* 0x001fc8000f8e0240 */
[C---:B-1----:R-:W-:Y:S01]  /*37f0*/  IMAD R3, R8.reuse, UR5, RZ ;  /* 0x0000000508037c24 */ /* 0x042fe2000f8e02ff */
[C---:B------:R-:W-:Y:S02]  /*3800*/  IADD3 R4, PT, PT, R8.reuse, 0x2, RZ ;  /* 0x0000000208047810 */ /* 0x040fe40007ffe0ff */
[----:B------:R-:W-:Y:S02]  /*3810*/  IADD3 R13, PT, PT, R8, 0x3, RZ ;  /* 0x00000003080d7810 */ /* 0x000fe40007ffe0ff */
[C---:B------:R-:W-:Y:S01]  /*3820*/  IADD3 R6, P0, PT, R3.reuse, R0, RZ ;  /* 0x0000000003067210 */ /* 0x040fe20007f1e0ff */
[----:B------:R-:W-:Y:S01]  /*3830*/  IMAD R7, R4, UR5, RZ ;  /* 0x0000000504077c24 */ /* 0x000fe2000f8e02ff */
[----:B------:R-:W-:Y:S01]  /*3840*/  IADD3 R5, PT, PT, R3, UR5, RZ ;  /* 0x0000000503057c10 */ /* 0x000fe2000fffe0ff */
[----:B------:R-:W-:Y:S01]  /*3850*/  IMAD R19, R13, UR5, RZ ;  /* 0x000000050d137c24 */ /* 0x000fe2000f8e02ff */
[----:B------:R-:W-:Y:S02]  /*3860*/  IADD3.X R3, PT, PT, RZ, RZ, RZ, P0, !PT ;  /* 0x000000ffff037210 */ /* 0x000fe400007fe4ff */
[----:B--2---:R-:W-:-:S02]  /*3870*/  LEA R2, P0, R6, UR6, 0x2 ;  /* 0x0000000606027c11 */ /* 0x004fc4000f8010ff */
[----:B------:R-:W-:Y:S02]  /*3880*/  IADD3 R14, PT, PT, R8, 0x4, RZ ;  /* 0x00000004080e7810 */ /* 0x000fe40007ffe0ff */
[----:B------:R-:W-:Y:S02]  /*3890*/  LEA.HI.X R3, R6, UR7, R3, 0x2, P0 ;  /* 0x0000000706037c11 */ /* 0x000fe400080f1403 */
[-C--:B------:R-:W-:Y:S01]  /*38a0*/  IADD3 R5, P0, PT, R5, R0.reuse, RZ ;  /* 0x0000000005057210 */ /* 0x080fe20007f1e0ff */
[----:B------:R-:W-:Y:S01]  /*38b0*/  IMAD R29, R14, UR5, RZ ;  /* 0x000000050e1d7c24 */ /* 0x000fe2000f8e02ff */
[----:B------:R-:W-:Y:S02]  /*38c0*/  FMNMX R6, RZ, R33, PT ;  /* 0x00000021ff067209 */ /* 0x000fe40003800000 */
[----:B------:R-:W-:Y:S02]  /*38d0*/  IADD3.X R10, PT, PT, RZ, RZ, RZ, P0, !PT ;  /* 0x000000ffff0a7210 */ /* 0x000fe400007fe4ff */
[----:B------:R-:W-:Y:S01]  /*38e0*/  LEA R4, P0, R5, UR6, 0x2 ;  /* 0x0000000605047c11 */ /* 0x000fe2000f8010ff */
[----:B------:R-:W-:Y:S01]  /*38f0*/  FFMA R17, R6, 0.10000000149011611938, R17 ;  /* 0x3dcccccd06117823 */ /* 0x000fe20000000011 */
[----:B------:R-:W-:-:S02]  /*3900*/  IADD3 R18, P1, PT, R29, R0, RZ ;  /* 0x000000001d127210 */ /* 0x000fc40007f3e0ff */
[----:B------:R-:W-:Y:S02]  /*3910*/  LEA.HI.X R5, R5, UR7, R10, 0x2, P0 ;  /* 0x0000000705057c11 */ /* 0x000fe400080f140a */
[----:B------:R-:W-:Y:S01]  /*3920*/  IADD3 R7, P0, PT, R7, R0, RZ ;  /* 0x0000000007077210 */ /* 0x000fe20007f1e0ff */
[----:B------:R0:W-:Y:S01]  /*3930*/  STG.E desc[UR16][R2.64], R17 ;  /* 0x0000001102007986 */ /* 0x0001e2000c101910 */
[----:B------:R-:W-:Y:S02]  /*3940*/  FMNMX R10, RZ, R31, PT ;  /* 0x0000001fff0a7209 */ /* 0x000fe40003800000 */
[----:B------:R-:W-:Y:S02]  /*3950*/  IADD3.X R16, PT, PT, RZ, RZ, RZ, P0, !PT ;  /* 0x000000ffff107210 */ /* 0x000fe400007fe4ff */
[----:B------:R-:W-:Y:S01]  /*3960*/  LEA R6, P0, R7, UR6, 0x2 ;  /* 0x0000000607067c11 */ /* 0x000fe2000f8010ff */
[----:B------:R-:W-:Y:S01]  /*3970*/  FFMA R23, R10, 0.10000000149011611938, R23 ;  /* 0x3dcccccd0a177823 */ /* 0x000fe20000000017 */
[----:B------:R-:W-:Y:S01]  /*3980*/  FADD R10, R63, R11 ;  /* 0x0000000b3f0a7221 */ /* 0x000fe20000000000 */
[----:B------:R-:W-:-:S02]  /*3990*/  IADD3 R13, PT, PT, R8, 0x5, RZ ;  /* 0x00000005080d7810 */ /* 0x000fc40007ffe0ff */
[----:B------:R-:W-:Y:S01]  /*39a0*/  LEA.HI.X R7, R7, UR7, R16, 0x2, P0 ;  /* 0x0000000707077c11 */ /* 0x000fe200080f1410 */
[----:B------:R0:W-:Y:S01]  /*39b0*/  STG.E desc[UR16][R4.64], R23 ;  /* 0x0000001704007986 */ /* 0x0001e2000c101910 */
[----:B------:R-:W-:Y:S01]  /*39c0*/  IADD3 R20, P0, PT, R19, R0, RZ ;  /* 0x0000000013147210 */ /* 0x000fe20007f1e0ff */
[----:B------:R-:W-:Y:S01]  /*39d0*/  IMAD R31, R13, UR5, RZ ;  /* 0x000000050d1f7c24 */ /* 0x000fe2000f8e02ff */
[-C--:B------:R-:W-:Y:S01]  /*39e0*/  FMNMX R11, RZ, R25.reuse, !PT ;  /* 0x00000019ff0b7209 */ /* 0x080fe20007800000 */
[----:B------:R0:W-:Y:S01]  /*39f0*/  STG.E desc[UR16][R6.64], R27 ;  /* 0x0000001b06007986 */ /* 0x0001e2000c101910 */
[----:B------:R-:W-:Y:S02]  /*3a00*/  FMNMX R14, RZ, R25, PT ;  /* 0x00000019ff0e7209 */ /* 0x000fe40003800000 */
[----:B------:R-:W-:Y:S02]  /*3a10*/  IADD3.X R25, PT, PT, RZ, RZ, RZ, P0, !PT ;  /* 0x000000ffff197210 */ /* 0x000fe400007fe4ff */
[----:B------:R-:W-:-:S02]  /*3a20*/  LEA R12, P0, R20, UR6, 0x2 ;  /* 0x00000006140c7c11 */ /* 0x000fc4000f8010ff */
[-C--:B------:R-:W-:Y:S02]  /*3a30*/  FMNMX R16, RZ, R10.reuse, !PT ;  /* 0x0000000aff107209 */ /* 0x080fe40007800000 */
[----:B------:R-:W-:Y:S02]  /*3a40*/  FMNMX R19, RZ, R10, PT ;  /* 0x0000000aff137209 */ /* 0x000fe40003800000 */
[----:B------:R-:W-:Y:S02]  /*3a50*/  IADD3.X R29, PT, PT, RZ, RZ, RZ, P1, !PT ;  /* 0x000000ffff1d7210 */ /* 0x000fe40000ffe4ff */
[----:B------:R-:W-:Y:S02]  /*3a60*/  LEA R10, P1, R18, UR6, 0x2 ;  /* 0x00000006120a7c11 */ /* 0x000fe4000f8210ff */
[----:B------:R-:W-:Y:S01]  /*3a70*/  LEA.HI.X R13, R20, UR7, R25, 0x2, P0 ;  /* 0x00000007140d7c11 */ /* 0x000fe200080f1419 */
[----:B------:R-:W-:Y:S01]  /*3a80*/  FFMA R25, R14, 0.10000000149011611938, R11 ;  /* 0x3dcccccd0e197823 */ /* 0x000fe2000000000b */
[----:B------:R-:W-:Y:S01]  /*3a90*/  LEA.HI.X R11, R18, UR7, R29, 0x2, P1 ;  /* 0x00000007120b7c11 */ /* 0x000fe200088f141d */
[----:B------:R-:W-:Y:S01]  /*3aa0*/  FFMA R29, R19, 0.10000000149011611938, R16 ;  /* 0x3dcccccd131d7823 */ /* 0x000fe20000000010 */
[----:B------:R-:W-:-:S02]  /*3ab0*/  IADD3 R19, P0, PT, R31, R0, RZ ;  /* 0x000000001f137210 */ /* 0x000fc40007f1e0ff */
[C---:B------:R-:W-:Y:S01]  /*3ac0*/  IADD3 R14, PT, PT, R8.reuse, 0x6, RZ ;  /* 0x00000006080e7810 */ /* 0x040fe20007ffe0ff */
[----:B------:R0:W-:Y:S01]  /*3ad0*/  STG.E desc[UR16][R12.64], R25 ;  /* 0x000000190c007986 */ /* 0x0001e2000c101910 */
[----:B------:R-:W-:Y:S02]  /*3ae0*/  IADD3 R16, PT, PT, R8, 0x7, RZ ;  /* 0x0000000708107810 */ /* 0x000fe40007ffe0ff */
[----:B------:R-:W-:Y:S01]  /*3af0*/  IADD3.X R20, PT, PT, RZ, RZ, RZ, P0, !PT ;  /* 0x000000ffff147210 */ /* 0x000fe200007fe4ff */
[----:B------:R-:W-:Y:S01]  /*3b00*/  IMAD R31, R14, UR5, RZ ;  /* 0x000000050e1f7c24 */ /* 0x000fe2000f8e02ff */
[----:B------:R-:W-:Y:S01]  /*3b10*/  LEA R18, P0, R19, UR6, 0x2 ;  /* 0x0000000613127c11 */ /* 0x000fe2000f8010ff */
[----:B------:R-:W-:Y:S01]  /*3b20*/  IMAD R33, R16, UR5, RZ ;  /* 0x0000000510217c24 */ /* 0x000fe2000f8e02ff */
[-C--:B------:R-:W-:Y:S01]  /*3b30*/  FMNMX R8, RZ, R21.reuse, !PT ;  /* 0x00000015ff087209 */ /* 0x080fe20007800000 */
[----:B------:R0:W-:Y:S01]  /*3b40*/  STG.E desc[UR16][R10.64], R29 ;  /* 0x0000001d0a007986 */ /* 0x0001e2000c101910 */
[----:B------:R-:W-:-:S02]  /*3b50*/  FMNMX R21, RZ, R21, PT ;  /* 0x00000015ff157209 */ /* 0x000fc40003800000 */
[----:B------:R-:W-:Y:S02]  /*3b60*/  LEA.HI.X R19, R19, UR7, R20, 0x2, P0 ;  /* 0x0000000713137c11 */ /* 0x000fe400080f1414 */
[-C--:B------:R-:W-:Y:S01]  /*3b70*/  IADD3 R24, P0, PT, R31, R0.reuse, RZ ;  /* 0x000000001f187210 */ /* 0x080fe20007f1e0ff */
[----:B------:R-:W-:Y:S01]  /*3b80*/  FFMA R21, R21, 0.10000000149011611938, R8 ;  /* 0x3dcccccd15157823 */ /* 0x000fe20000000008 */
[----:B------:R-:W-:Y:S02]  /*3b90*/  IADD3 R22, P1, PT, R33, R0, RZ ;  /* 0x0000000021167210 */ /* 0x000fe40007f3e0ff */
[-C--:B------:R-:W-:Y:S02]  /*3ba0*/  FMNMX R16, RZ, R15.reuse, !PT ;  /* 0x0000000fff107209 */ /* 0x080fe40007800000 */
[----:B------:R-:W-:Y:S01]  /*3bb0*/  IADD3.X R31, PT, PT, RZ, RZ, RZ, P0, !PT ;  /* 0x000000ffff1f7210 */ /* 0x000fe200007fe4ff */
[----:B------:R0:W-:Y:S01]  /*3bc0*/  STG.E desc[UR16][R18.64], R21 ;  /* 0x0000001512007986 */ /* 0x0001e2000c101910 */
[----:B------:R-:W-:-:S02]  /*3bd0*/  FMNMX R15, RZ, R15, PT ;  /* 0x0000000fff0f7209 */ /* 0x000fc40003800000 */
[----:B------:R-:W-:Y:S02]  /*3be0*/  LEA R8, P0, R24, UR6, 0x2 ;  /* 0x0000000618087c11 */ /* 0x000fe4000f8010ff */
[-C--:B------:R-:W-:Y:S02]  /*3bf0*/  FMNMX R20, RZ, R9.reuse, !PT ;  /* 0x00000009ff147209 */ /* 0x080fe40007800000 */
[----:B------:R-:W-:Y:S02]  /*3c00*/  FMNMX R33, RZ, R9, PT ;  /* 0x00000009ff217209 */ /* 0x000fe40003800000 */
[----:B------:R-:W-:Y:S02]  /*3c10*/  IADD3.X R35, PT, PT, RZ, RZ, RZ, P1, !PT ;  /* 0x000000ffff237210 */ /* 0x000fe40000ffe4ff */
[----:B------:R-:W-:Y:S01]  /*3c20*/  LEA R14, P1, R22, UR6, 0x2 ;  /* 0x00000006160e7c11 */ /* 0x000fe2000f8210ff */
[----:B------:R-:W-:Y:S01]  /*3c30*/  FFMA R33, R33, 0.10000000149011611938, R20 ;  /* 0x3dcccccd21217823 */ /* 0x000fe20000000014 */
[----:B------:R-:W-:Y:S01]  /*3c40*/  LEA.HI.X R9, R24, UR7, R31, 0x2, P0 ;  /* 0x0000000718097c11 */ /* 0x000fe200080f141f */
[----:B------:R-:W-:Y:S01]  /*3c50*/  FFMA R31, R15, 0.10000000149011611938, R16 ;  /* 0x3dcccccd0f1f7823 */ /* 0x000fe20000000010 */
[----:B------:R-:W-:-:S04]  /*3c60*/  LEA.HI.X R15, R22, UR7, R35, 0x2, P1 ;  /* 0x00000007160f7c11 */ /* 0x000fc800088f1423 */
[----:B------:R0:W-:Y:S04]  /*3c70*/  STG.E desc[UR16][R8.64], R31 ;  /* 0x0000001f08007986 */ /* 0x0001e8000c101910 */
[----:B------:R0:W-:Y:S02]  /*3c80*/  STG.E desc[UR16][R14.64], R33 ;  /* 0x000000210e007986 */ /* 0x0001e4000c101910 */
.L_x_5:
[----:B------:R-:W-:-:S04]  /*3c90*/  IADD3 R64, PT, PT, R64, 0x8, RZ ;  /* 0x0000000840407810 */ /* 0x000fc80007ffe0ff */
[----:B------:R-:W-:-:S13]  /*3ca0*/  ISETP.GE.U32.AND P0, PT, R64, UR9, PT ;  /* 0x0000000940007c0c */ /* 0x000fda000bf06070 */
[----:B------:R-:W-:Y:S05]  /*3cb0*/  @!P0 BRA `(.L_x_13) ;  /* 0xffffffc4007c8947 */ /* 0x000fea000383ffff */
[----:B------:R-:W-:Y:S05]  /*3cc0*/  EXIT ;  /* 0x000000000000794d */ /* 0x000fea0003800000 */
.L_x_14:
[----:B------:R-:W-:-:S00]  /*3cd0*/  BRA `(.L_x_14) ;  /* 0xfffffffc00fc7947 */ /* 0x000fc0000383ffff */
[----:B------:R-:W-:-:S00]  /*3ce0*/  NOP ;  /* 0x0000000000007918 */ /* 0x000fc00000000000 */
        /* <DEDUP_REMOVED lines=9> */
.L_x_15:


//--------------------- .nv.shared.filter         --------------------------
	.section	.nv.shared.filter,"aw",@nobits
	.sectionflags	@""
	.align	16
	.zero		1024


//--------------------- .nv.shared.reserved.0     --------------------------
	.section	.nv.shared.reserved.0,"aw",@nobits
	.weak		__nv_reservedSMEM_offset_0_alias
	.size		__nv_reservedSMEM_offset_0_alias, 0, 64
	.other		__nv_reservedSMEM_offset_0_alias,@"STO_CUDA_RESERVED_SHARED STV_DEFAULT"
__nv_reservedSMEM_offset_0_alias:
	.zero		0
	.zero		64


//--------------------- .nv.constant0.filter      --------------------------
	.section	.nv.constant0.filter,"a",@progbits
	.sectionflags	@""
	.align	4
.nv.constant0.filter:
	.zero		952


//--------------------- SYMBOLS --------------------------

	.type		.nv.reservedSmem.offset0,@object
	.size		.nv.reservedSmem.offset0,0x4
	.type		.nv.reservedSmem.cap,@object
	.size		.nv.reservedSmem.cap,0x4
